	.headerflags	@"EF_CUDA_TEXMODE_UNIFIED EF_CUDA_64BIT_ADDRESS EF_CUDA_SM80 EF_CUDA_VIRTUAL_SM(EF_CUDA_SM80)"
	.elftype	@"ET_EXEC"


//--------------------- .nv.info                  --------------------------
	.section	.nv.info,"",@"SHT_CUDA_INFO"
	.align	4


	//----- nvinfo : EIATTR_REGCOUNT
	.align		4
        /*0000*/ 	.byte	0x04, 0x2f
        /*0002*/ 	.short	(.L_1 - .L_0)
	.align		4
.L_0:
        /*0004*/ 	.word	index@(matmul_kernel)
        /*0008*/ 	.word	0x000000ff


	//----- nvinfo : EIATTR_MIN_STACK_SIZE
	.align		4
.L_1:
        /*000c*/ 	.byte	0x04, 0x12
        /*000e*/ 	.short	(.L_3 - .L_2)
	.align		4
.L_2:
        /*0010*/ 	.word	index@(matmul_kernel)
        /*0014*/ 	.word	0x000000c8


	//----- nvinfo : EIATTR_FRAME_SIZE
	.align		4
.L_3:
        /*0018*/ 	.byte	0x04, 0x11
        /*001a*/ 	.short	(.L_5 - .L_4)
	.align		4
.L_4:
        /*001c*/ 	.word	index@(matmul_kernel)
        /*0020*/ 	.word	0x000000c8


	//----- nvinfo : EIATTR_MIN_STACK_SIZE
	.align		4
.L_5:
        /*0024*/ 	.byte	0x04, 0x12
        /*0026*/ 	.short	(.L_7 - .L_6)
	.align		4
.L_6:
        /*0028*/ 	.word	index@(matmul_kernel)
        /*002c*/ 	.word	0x000000c8
.L_7:


//--------------------- .nv.info.matmul_kernel    --------------------------
	.section	.nv.info.matmul_kernel,"",@"SHT_CUDA_INFO"
	.sectionflags	@""
	.align	4


	//----- nvinfo : EIATTR_CUDA_API_VERSION
	.align		4
        /*0000*/ 	.byte	0x04, 0x37
        /*0002*/ 	.short	(.L_9 - .L_8)
.L_8:
        /*0004*/ 	.word	0x0000007c


	//----- nvinfo : EIATTR_SW2861232_WAR
	.align		4
.L_9:
        /*0008*/ 	.byte	0x01, 0x35
	.zero		2


	//----- nvinfo : EIATTR_PARAM_CBANK
	.align		4
        /*000c*/ 	.byte	0x04, 0x0a
        /*000e*/ 	.short	(.L_11 - .L_10)
	.align		4
.L_10:
        /*0010*/ 	.word	index@(.nv.constant0.matmul_kernel)
        /*0014*/ 	.short	0x0160
        /*0016*/ 	.short	0x0030


	//----- nvinfo : EIATTR_CBANK_PARAM_SIZE
	.align		4
.L_11:
        /*0018*/ 	.byte	0x03, 0x19
        /*001a*/ 	.short	0x0030


	//----- nvinfo : EIATTR_KPARAM_INFO
	.align		4
        /*001c*/ 	.byte	0x04, 0x17
        /*001e*/ 	.short	(.L_13 - .L_12)
.L_12:
        /*0020*/ 	.word	0x00000000
        /*0024*/ 	.short	0x0008
        /*0026*/ 	.short	0x002c
        /*0028*/ 	.byte	0x00, 0xf0, 0x11, 0x00


	//----- nvinfo : EIATTR_KPARAM_INFO
	.align		4
.L_13:
        /*002c*/ 	.byte	0x04, 0x17
        /*002e*/ 	.short	(.L_15 - .L_14)
.L_14:
        /*0030*/ 	.word	0x00000000
        /*0034*/ 	.short	0x0007
        /*0036*/ 	.short	0x0028
        /*0038*/ 	.byte	0x00, 0xf0, 0x11, 0x00


	//----- nvinfo : EIATTR_KPARAM_INFO
	.align		4
.L_15:
        /*003c*/ 	.byte	0x04, 0x17
        /*003e*/ 	.short	(.L_17 - .L_16)
.L_16:
        /*0040*/ 	.word	0x00000000
        /*0044*/ 	.short	0x0006
        /*0046*/ 	.short	0x0024
        /*0048*/ 	.byte	0x00, 0xf0, 0x11, 0x00


	//----- nvinfo : EIATTR_KPARAM_INFO
	.align		4
.L_17:
        /*004c*/ 	.byte	0x04, 0x17
        /*004e*/ 	.short	(.L_19 - .L_18)
.L_18:
        /*0050*/ 	.word	0x00000000
        /*0054*/ 	.short	0x0005
        /*0056*/ 	.short	0x0020
        /*0058*/ 	.byte	0x00, 0xf0, 0x11, 0x00


	//----- nvinfo : EIATTR_KPARAM_INFO
	.align		4
.L_19:
        /*005c*/ 	.byte	0x04, 0x17
        /*005e*/ 	.short	(.L_21 - .L_20)
.L_20:
        /*0060*/ 	.word	0x00000000
        /*0064*/ 	.short	0x0004
        /*0066*/ 	.short	0x001c
        /*0068*/ 	.byte	0x00, 0xf0, 0x11, 0x00


	//----- nvinfo : EIATTR_KPARAM_INFO
	.align		4
.L_21:
        /*006c*/ 	.byte	0x04, 0x17
        /*006e*/ 	.short	(.L_23 - .L_22)
.L_22:
        /*0070*/ 	.word	0x00000000
        /*0074*/ 	.short	0x0003
        /*0076*/ 	.short	0x0018
        /*0078*/ 	.byte	0x00, 0xf0, 0x11, 0x00


	//----- nvinfo : EIATTR_KPARAM_INFO
	.align		4
.L_23:
        /*007c*/ 	.byte	0x04, 0x17
        /*007e*/ 	.short	(.L_25 - .L_24)
.L_24:
        /*0080*/ 	.word	0x00000000
        /*0084*/ 	.short	0x0002
        /*0086*/ 	.short	0x0010
        /*0088*/ 	.byte	0x00, 0xf0, 0x21, 0x00


	//----- nvinfo : EIATTR_KPARAM_INFO
	.align		4
.L_25:
        /*008c*/ 	.byte	0x04, 0x17
        /*008e*/ 	.short	(.L_27 - .L_26)
.L_26:
        /*0090*/ 	.word	0x00000000
        /*0094*/ 	.short	0x0001
        /*0096*/ 	.short	0x0008
        /*0098*/ 	.byte	0x00, 0xf0, 0x21, 0x00


	//----- nvinfo : EIATTR_KPARAM_INFO
	.align		4
.L_27:
        /*009c*/ 	.byte	0x04, 0x17
        /*009e*/ 	.short	(.L_29 - .L_28)
.L_28:
        /*00a0*/ 	.word	0x00000000
        /*00a4*/ 	.short	0x0000
        /*00a6*/ 	.short	0x0000
        /*00a8*/ 	.byte	0x00, 0xf0, 0x21, 0x00


	//----- nvinfo : EIATTR_MAXREG_COUNT
	.align		4
.L_29:
        /*00ac*/ 	.byte	0x03, 0x1b
        /*00ae*/ 	.short	0x00ff


	//----- nvinfo : EIATTR_EXIT_INSTR_OFFSETS
	.align		4
        /*00b0*/ 	.byte	0x04, 0x1c
        /*00b2*/ 	.short	(.L_31 - .L_30)


	//   ....[0]....
.L_30:
        /*00b4*/ 	.word	0x00008200


	//   ....[1]....
        /*00b8*/ 	.word	0x00008230


	//----- nvinfo : EIATTR_MAX_THREADS
	.align		4
.L_31:
        /*00bc*/ 	.byte	0x04, 0x05
        /*00be*/ 	.short	(.L_33 - .L_32)
.L_32:
        /*00c0*/ 	.word	0x00000080
        /*00c4*/ 	.word	0x00000001
        /*00c8*/ 	.word	0x00000001
.L_33:


//--------------------- .nv.callgraph             --------------------------
	.section	.nv.callgraph,"",@"SHT_CUDA_CALLGRAPH"
	.align	4
	.sectionentsize	8
	.align		4
        /*0000*/ 	.word	0x00000000
	.align		4
        /*0004*/ 	.word	0xffffffff
	.align		4
        /*0008*/ 	.word	0x00000000
	.align		4
        /*000c*/ 	.word	0xfffffffe
	.align		4
        /*0010*/ 	.word	0x00000000
	.align		4
        /*0014*/ 	.word	0xfffffffd
	.align		4
        /*0018*/ 	.word	0x00000000
	.align		4
        /*001c*/ 	.word	0xfffffffc


//--------------------- .nv.rel.action            --------------------------
	.section	.nv.rel.action,"",@"SHT_CUDA_RELOCINFO"
	.align	8
	.sectionentsize	8
        /*0000*/ 	.byte	0x73, 0x00, 0x00, 0x00, 0x00, 0x00, 0x00, 0x00, 0x00, 0x00, 0x00, 0x11, 0x25, 0x00, 0x05, 0x36


//--------------------- .nv.constant0.matmul_kernel --------------------------
	.section	.nv.constant0.matmul_kernel,"a",@progbits
	.sectionflags	@""
	.align	4
.nv.constant0.matmul_kernel:
	.zero		400


//--------------------- .text.matmul_kernel       --------------------------
	.section	.text.matmul_kernel,"ax",@progbits
	.sectionflags	@"SHF_BARRIERS=1"
	.sectioninfo	@"SHI_REGISTERS=255"
	.align	128
        .global         matmul_kernel
        .type           matmul_kernel,@function
        .size           matmul_kernel,(.L_x_3 - matmul_kernel)
        .other          matmul_kernel,@"STO_CUDA_ENTRY STV_DEFAULT"
matmul_kernel:
.text.matmul_kernel:
[----:B------:R-:W-:Y:S02]  /*0000*/  MOV R1, c[0x0][0x28] ;  /* 0x00000a0000017a02 */ /* 0x000fe40000000f00 */
[----:B------:R-:W-:Y:S01]  /*0010*/  UMOV UR10, 0x7f ;  /* 0x0000007f000a7882 */ /* 0x000fe20000000000 */
[----:B------:R-:W1:Y:S01]  /*0020*/  S2R R3, SR_CTAID.X ;  /* 0x0000000000037919 */ /* 0x000e620000002500 */
[----:B------:R-:W-:Y:S01]  /*0030*/  ULDC.64 UR4, c[0x0][0x178] ;  /* 0x00005e0000047ab9 */ /* 0x000fe20000000a00 */
[----:B------:R-:W-:Y:S01]  /*0040*/  IADD3 R1, R1, -0xc8, RZ ;  /* 0xffffff3801017810 */ /* 0x000fe20007ffe0ff */
[----:B------:R-:W-:Y:S01]  /*0050*/  UIADD3 UR6, UR10, UR5, URZ ;  /* 0x000000050a067290 */ /* 0x000fe2000fffe03f */
[----:B------:R-:W2:Y:S01]  /*0060*/  S2R R167, SR_TID.X ;  /* 0x0000000000a77919 */ /* 0x000ea20000002100 */
[----:B------:R-:W-:Y:S01]  /*0070*/  UMOV UR12, URZ ;  /* 0x0000003f000c7c82 */ /* 0x000fe20008000000 */
[----:B------:R-:W-:Y:S01]  /*0080*/  IMAD.MOV.U32 R102, RZ, RZ, 0x2 ;  /* 0x00000002ff667424 */ /* 0x000fe200078e00ff */
[----:B------:R-:W-:Y:S01]  /*0090*/  USHF.R.S32.HI UR5, URZ, 0x1f, UR6 ;  /* 0x0000001f3f057899 */ /* 0x000fe20008011406 */
[----:B------:R-:W-:Y:S01]  /*00a0*/  IMAD.MOV.U32 R114, RZ, RZ, RZ ;  /* 0x000000ffff727224 */ /* 0x000fe200078e00ff */
[----:B------:R-:W-:Y:S01]  /*00b0*/  UIADD3 UR4, UR10, UR4, URZ ;  /* 0x000000040a047290 */ /* 0x000fe2000fffe03f */
[----:B------:R-:W-:Y:S01]  /*00c0*/  IMAD.MOV.U32 R116, RZ, RZ, RZ ;  /* 0x000000ffff747224 */ /* 0x000fe200078e00ff */
[----:B------:R-:W-:Y:S01]  /*00d0*/  ULEA.HI UR5, UR5, UR6, URZ, 0x7 ;  /* 0x0000000605057291 */ /* 0x000fe2000f8f383f */
[----:B------:R-:W-:Y:S01]  /*00e0*/  IMAD.MOV.U32 R118, RZ, RZ, RZ ;  /* 0x000000ffff767224 */ /* 0x000fe200078e00ff */
[----:B------:R-:W-:Y:S01]  /*00f0*/  ULDC UR14, c[0x0][0x180] ;  /* 0x00006000000e7ab9 */ /* 0x000fe20000000800 */
[----:B------:R-:W-:Y:S01]  /*0100*/  IMAD.MOV.U32 R120, RZ, RZ, RZ ;  /* 0x000000ffff787224 */ /* 0x000fe200078e00ff */
[----:B------:R-:W-:Y:S01]  /*0110*/  USHF.R.S32.HI UR8, URZ, 0x7, UR5 ;  /* 0x000000073f087899 */ /* 0x000fe20008011405 */
[----:B------:R-:W-:Y:S01]  /*0120*/  IMAD.MOV.U32 R122, RZ, RZ, RZ ;  /* 0x000000ffff7a7224 */ /* 0x000fe200078e00ff */
[----:B------:R-:W-:Y:S01]  /*0130*/  UIADD3 UR10, UR10, UR14, URZ ;  /* 0x0000000e0a0a7290 */ /* 0x000fe2000fffe03f */
[----:B------:R-:W-:Y:S01]  /*0140*/  IMAD.MOV.U32 R124, RZ, RZ, RZ ;  /* 0x000000ffff7c7224 */ /* 0x000fe200078e00ff */
[----:B------:R-:W-:Y:S01]  /*0150*/  USHF.L.U32 UR8, UR8, 0x3, URZ ;  /* 0x0000000308087899 */ /* 0x000fe2000800063f */
[----:B------:R-:W-:Y:S01]  /*0160*/  IMAD.MOV.U32 R126, RZ, RZ, RZ ;  /* 0x000000ffff7e7224 */ /* 0x000fe200078e00ff */
[----:B------:R-:W-:Y:S01]  /*0170*/  ULDC.64 UR20, c[0x0][0x118] ;  /* 0x0000460000147ab9 */ /* 0x000fe20000000a00 */
[----:B------:R-:W-:Y:S01]  /*0180*/  IMAD.MOV.U32 R128, RZ, RZ, RZ ;  /* 0x000000ffff807224 */ /* 0x000fe200078e00ff */
[----:B------:R-:W-:Y:S01]  /*0190*/  ULDC UR15, c[0x0][0x188] ;  /* 0x00006200000f7ab9 */ /* 0x000fe20000000800 */
[----:B-1----:R-:W-:Y:S01]  /*01a0*/  IABS R3, R3 ;  /* 0x0000000300037213 */ /* 0x002fe20000000000 */
[----:B------:R-:W-:Y:S01]  /*01b0*/  IMAD.U32 R2, RZ, RZ, UR8 ;  /* 0x00000008ff027e24 */ /* 0x000fe2000f8e00ff */
[----:B------:R-:W-:Y:S01]  /*01c0*/  USHF.L.U32 UR15, UR15, 0x7, URZ ;  /* 0x000000070f0f7899 */ /* 0x000fe2000800063f */
[----:B------:R-:W-:Y:S01]  /*01d0*/  IMAD.MOV.U32 R130, RZ, RZ, RZ ;  /* 0x000000ffff827224 */ /* 0x000fe200078e00ff */
[----:B--2---:R-:W-:-:S02]  /*01e0*/  SHF.R.U32.HI R205, RZ, 0x4, R167 ;  /* 0x00000004ffcd7819 */ /* 0x004fc400000116a7 */
[----:B------:R-:W-:Y:S02]  /*01f0*/  IABS R0, R2 ;  /* 0x0000000200007213 */ /* 0x000fe40000000000 */
[----:B------:R-:W-:Y:S02]  /*0200*/  SGXT.U32 R205, R205, 0x3 ;  /* 0x00000003cdcd781a */ /* 0x000fe40000000000 */
[----:B------:R-:W1:Y:S02]  /*0210*/  R2UR UR9, R0 ;  /* 0x00000000000973c2 */ /* 0x000e6400000e0000 */
[C---:B------:R-:W-:Y:S01]  /*0220*/  LOP3.LUT R110, R205.reuse, 0x30, RZ, 0xfc, !PT ;  /* 0x00000030cd6e7812 */ /* 0x040fe200078efcff */
[C---:B------:R-:W-:Y:S01]  /*0230*/  IMAD.SHL.U32 R31, R205.reuse, 0x80, RZ ;  /* 0x00000080cd1f7824 */ /* 0x040fe200078e00ff */
[C---:B------:R-:W-:Y:S02]  /*0240*/  LOP3.LUT R106, R205.reuse, 0x40, RZ, 0xfc, !PT ;  /* 0x00000040cd6a7812 */ /* 0x040fe400078efcff */
[C---:B------:R-:W-:Y:S01]  /*0250*/  LOP3.LUT R108, R205.reuse, 0x38, RZ, 0xfc, !PT ;  /* 0x00000038cd6c7812 */ /* 0x040fe200078efcff */
[----:B------:R-:W-:Y:S01]  /*0260*/  IMAD.SHL.U32 R21, R110, 0x80, RZ ;  /* 0x000000806e157824 */ /* 0x000fe200078e00ff */
[----:B------:R-:W-:-:S02]  /*0270*/  LOP3.LUT R104, R205, 0x48, RZ, 0xfc, !PT ;  /* 0x00000048cd687812 */ /* 0x000fc400078efcff */
[C---:B------:R-:W-:Y:S02]  /*0280*/  LOP3.LUT R80, R205.reuse, 0x10, RZ, 0xfc, !PT ;  /* 0x00000010cd507812 */ /* 0x040fe400078efcff */
[C---:B------:R-:W-:Y:S01]  /*0290*/  LOP3.LUT R84, R205.reuse, 0x18, RZ, 0xfc, !PT ;  /* 0x00000018cd547812 */ /* 0x040fe200078efcff */
[----:B------:R-:W-:Y:S01]  /*02a0*/  IMAD.SHL.U32 R30, R104, 0x80, RZ ;  /* 0x00000080681e7824 */ /* 0x000fe200078e00ff */
        /* <DEDUP_REMOVED lines=8> */
[----:B------:R-:W-:Y:S01]  /*0330*/  LOP3.LUT R169, R205, 0x58, RZ, 0xfc, !PT ;  /* 0x00000058cda97812 */ /* 0x000fe200078efcff */
[----:B------:R-:W-:Y:S01]  /*0340*/  IMAD.SHL.U32 R24, R81, 0x80, RZ ;  /* 0x0000008051187824 */ /* 0x000fe200078e00ff */
[----:B-1----:R-:W1:Y:S01]  /*0350*/  I2F.RP R0, UR9 ;  /* 0x0000000900007d06 */ /* 0x002e620008209400 */
[----:B------:R-:W-:Y:S01]  /*0360*/  LOP3.LUT R170, R205, 0x60, RZ, 0xfc, !PT ;  /* 0x00000060cdaa7812 */ /* 0x000fe200078efcff */
[----:B------:R-:W-:Y:S01]  /*0370*/  IMAD.SHL.U32 R22, R79, 0x80, RZ ;  /* 0x000000804f167824 */ /* 0x000fe200078e00ff */
[----:B------:R-:W-:Y:S01]  /*0380*/  LOP3.LUT R171, R205, 0x68, RZ, 0xfc, !PT ;  /* 0x00000068cdab7812 */ /* 0x000fe200078efcff */
[----:B------:R-:W-:Y:S01]  /*0390*/  IMAD.SHL.U32 R28, R169, 0x80, RZ ;  /* 0x00000080a91c7824 */ /* 0x000fe200078e00ff */
[C---:B------:R-:W-:Y:S01]  /*03a0*/  LOP3.LUT R172, R205.reuse, 0x70, RZ, 0xfc, !PT ;  /* 0x00000070cdac7812 */ /* 0x040fe200078efcff */
[----:B------:R-:W-:Y:S01]  /*03b0*/  IMAD.SHL.U32 R32, R170, 0x80, RZ ;  /* 0x00000080aa207824 */ /* 0x000fe200078e00ff */
[----:B------:R-:W-:Y:S01]  /*03c0*/  LOP3.LUT R173, R205, 0x78, RZ, 0xfc, !PT ;  /* 0x00000078cdad7812 */ /* 0x000fe200078efcff */
[----:B------:R-:W-:-:S02]  /*03d0*/  IMAD.SHL.U32 R33, R171, 0x80, RZ ;  /* 0x00000080ab217824 */ /* 0x000fc400078e00ff */
[----:B------:R-:W-:Y:S02]  /*03e0*/  IMAD.SHL.U32 R39, R172, 0x80, RZ ;  /* 0x00000080ac277824 */ /* 0x000fe400078e00ff */
[----:B------:R-:W-:Y:S01]  /*03f0*/  IMAD.SHL.U32 R45, R173, 0x80, RZ ;  /* 0x00000080ad2d7824 */ /* 0x000fe200078e00ff */
[----:B-1----:R-:W1:Y:S02]  /*0400*/  MUFU.RCP R0, R0 ;  /* 0x0000000000007308 */ /* 0x002e640000001000 */
[----:B-1----:R-:W-:-:S06]  /*0410*/  IADD3 R0, R0, 0xffffffe, RZ ;  /* 0x0ffffffe00007810 */ /* 0x002fcc0007ffe0ff */
[----:B------:R-:W1:Y:S02]  /*0420*/  F2I.FTZ.U32.TRUNC.NTZ R0, R0 ;  /* 0x0000000000007305 */ /* 0x000e64000021f000 */
[----:B-1----:R1:W2:Y:S02]  /*0430*/  R2UR UR13, R0 ;  /* 0x00000000000d73c2 */ /* 0x0022a400000e0000 */
[----:B-1----:R-:W-:Y:S01]  /*0440*/  IABS R0, R2 ;  /* 0x0000000200007213 */ /* 0x002fe20000000000 */
[----:B------:R-:W-:Y:S01]  /*0450*/  IMAD.MOV.U32 R2, RZ, RZ, R3 ;  /* 0x000000ffff027224 */ /* 0x000fe200078e0003 */
[----:B--2---:R-:W-:-:S03]  /*0460*/  UIADD3 UR5, URZ, -UR13, URZ ;  /* 0x8000000d3f057290 */ /* 0x004fc6000fffe03f */
[----:B------:R-:W-:Y:S01]  /*0470*/  IMAD.MOV R0, RZ, RZ, -R0 ;  /* 0x000000ffff007224 */ /* 0x000fe200078e0a00 */
[----:B------:R-:W1:Y:S01]  /*0480*/  R2UR UR7, R2 ;  /* 0x00000000020773c2 */ /* 0x000e6200000e0000 */
[----:B------:R-:W-:-:S04]  /*0490*/  UIMAD UR5, UR5, UR9, URZ ;  /* 0x00000009050572a4 */ /* 0x000fc8000f8e023f */
[----:B------:R-:W-:-:S03]  /*04a0*/  UIMAD.WIDE.U32 UR12, UR13, UR5, UR12 ;  /* 0x000000050d0c72a5 */ /* 0x000fc6000f8e000c */
[----:B------:R-:W2:Y:S08]  /*04b0*/  R2UR UR6, R0 ;  /* 0x00000000000673c2 */ /* 0x000eb000000e0000 */
[----:B------:R-:W3:Y:S01]  /*04c0*/  S2UR UR5, SR_CTAID.X ;  /* 0x00000000000579c3 */ /* 0x000ee20000002500 */
[----:B-1----:R-:W-:-:S07]  /*04d0*/  UIMAD.WIDE.U32 UR12, UR13, UR7, URZ ;  /* 0x000000070d0c72a5 */ /* 0x002fce000f8e003f */
[----:B------:R-:W-:Y:S02]  /*04e0*/  UMOV UR12, URZ ;  /* 0x0000003f000c7c82 */ /* 0x000fe40008000000 */
[----:B--2---:R-:W-:-:S04]  /*04f0*/  UIMAD UR6, UR13, UR6, UR7 ;  /* 0x000000060d0672a4 */ /* 0x004fc8000f8e0207 */
[----:B------:R-:W-:-:S11]  /*0500*/  UISETP.GT.U32.AND UP0, UPT, UR9, UR6, UPT ;  /* 0x000000060900728c */ /* 0x000fd6000bf04070 */
[----:B------:R-:W-:Y:S02]  /*0510*/  @!UP0 UIADD3 UR6, UR6, -UR9, URZ ;  /* 0x8000000906068290 */ /* 0x000fe4000fffe03f */
[----:B------:R-:W-:Y:S02]  /*0520*/  @!UP0 UIADD3 UR13, UR13, 0x1, URZ ;  /* 0x000000010d0d8890 */ /* 0x000fe4000fffe03f */
[----:B------:R-:W-:Y:S02]  /*0530*/  UISETP.GE.U32.AND UP1, UPT, UR6, UR9, UPT ;  /* 0x000000090600728c */ /* 0x000fe4000bf26070 */
[----:B---3--:R-:W-:-:S04]  /*0540*/  ULOP3.LUT UR6, UR5, UR8, URZ, 0x3c, !UPT ;  /* 0x0000000805067292 */ /* 0x008fc8000f8e3c3f */
[----:B------:R-:W-:Y:S02]  /*0550*/  UISETP.GE.AND UP0, UPT, UR6, URZ, UPT ;  /* 0x0000003f0600728c */ /* 0x000fe4000bf06270 */
[----:B------:R-:W-:-:S03]  /*0560*/  USHF.R.S32.HI UR6, URZ, 0x1f, UR4 ;  /* 0x0000001f3f067899 */ /* 0x000fc60008011404 */
[----:B------:R-:W-:Y:S02]  /*0570*/  @UP1 UIADD3 UR13, UR13, 0x1, URZ ;  /* 0x000000010d0d1890 */ /* 0x000fe4000fffe03f */
[----:B------:R-:W-:Y:S02]  /*0580*/  UISETP.NE.AND UP1, UPT, UR8, URZ, UPT ;  /* 0x0000003f0800728c */ /* 0x000fe4000bf25270 */
[----:B------:R-:W-:Y:S02]  /*0590*/  ULEA.HI UR6, UR6, UR4, URZ, 0x7 ;  /* 0x0000000406067291 */ /* 0x000fe4000f8f383f */
[----:B------:R-:W-:-:S07]  /*05a0*/  @!UP0 UIADD3 UR13, -UR13, URZ, URZ ;  /* 0x0000003f0d0d8290 */ /* 0x000fce000fffe13f */
[----:B------:R-:W-:-:S04]  /*05b0*/  @!UP1 ULOP3.LUT UR13, URZ, UR8, URZ, 0x33, !UPT ;  /* 0x000000083f0d9292 */ /* 0x000fc8000f8e333f */
[----:B------:R-:W-:Y:S02]  /*05c0*/  USHF.L.U32 UR7, UR13, 0x3, URZ ;  /* 0x000000030d077899 */ /* 0x000fe4000800063f */
[----:B------:R-:W-:Y:S02]  /*05d0*/  UIADD3 UR4, -UR13, URZ, URZ ;  /* 0x0000003f0d047290 */ /* 0x000fe4000fffe13f */
[----:B------:R-:W-:Y:S02]  /*05e0*/  ULEA.HI.SX32 UR6, UR6, -UR7, 0x19 ;  /* 0x8000000706067291 */ /* 0x000fe4000f8fca3f */
[----:B------:R-:W-:Y:S02]  /*05f0*/  UIMAD UR5, UR8, UR4, UR5 ;  /* 0x00000004080572a4 */ /* 0x000fe4000f8e0205 */
[----:B------:R-:W-:-:S04]  /*0600*/  UISETP.LT.AND UP0, UPT, UR6, 0x8, UPT ;  /* 0x000000080600788c */ /* 0x000fc8000bf01270 */
[----:B------:R-:W-:-:S06]  /*0610*/  USEL UR6, UR6, 0x8, UP0 ;  /* 0x0000000806067887 */ /* 0x000fcc0008000000 */
[----:B------:R-:W-:-:S05]  /*0620*/  IMAD.U32 R3, RZ, RZ, UR6 ;  /* 0x00000006ff037e24 */ /* 0x000fca000f8e00ff */
[----:B------:R-:W-:-:S04]  /*0630*/  IABS R0, R3 ;  /* 0x0000000300007213 */ /* 0x000fc80000000000 */
[----:B------:R-:W1:Y:S02]  /*0640*/  R2UR UR11, R0 ;  /* 0x00000000000b73c2 */ /* 0x000e6400000e0000 */
[----:B-1----:R-:W1:Y:S08]  /*0650*/  I2F.RP R0, UR11 ;  /* 0x0000000b00007d06 */ /* 0x002e700008209400 */
[----:B-1----:R-:W1:Y:S02]  /*0660*/  MUFU.RCP R0, R0 ;  /* 0x0000000000007308 */ /* 0x002e640000001000 */
[----:B-1----:R-:W-:-:S06]  /*0670*/  IADD3 R0, R0, 0xffffffe, RZ ;  /* 0x0ffffffe00007810 */ /* 0x002fcc0007ffe0ff */
[----:B------:R-:W1:Y:S02]  /*0680*/  F2I.FTZ.U32.TRUNC.NTZ R0, R0 ;  /* 0x0000000000007305 */ /* 0x000e64000021f000 */
[----:B-1----:R1:W2:Y:S02]  /*0690*/  R2UR UR13, R0 ;  /* 0x00000000000d73c2 */ /* 0x0022a400000e0000 */
[----:B-1----:R-:W-:Y:S01]  /*06a0*/  IMAD.U32 R0, RZ, RZ, UR5 ;  /* 0x00000005ff007e24 */ /* 0x002fe2000f8e00ff */
[----:B--2---:R-:W-:-:S04]  /*06b0*/  UIADD3 UR4, URZ, -UR13, URZ ;  /* 0x8000000d3f047290 */ /* 0x004fc8000fffe03f */
[----:B------:R-:W-:Y:S01]  /*06c0*/  IABS R2, R0 ;  /* 0x0000000000027213 */ /* 0x000fe20000000000 */
[----:B------:R-:W-:Y:S01]  /*06d0*/  UIMAD UR4, UR4, UR11, URZ ;  /* 0x0000000b040472a4 */ /* 0x000fe2000f8e023f */
[----:B------:R-:W-:Y:S02]  /*06e0*/  IABS R0, R3 ;  /* 0x0000000300007213 */ /* 0x000fe40000000000 */
[----:B------:R-:W1:Y:S01]  /*06f0*/  R2UR UR9, R2 ;  /* 0x00000000020973c2 */ /* 0x000e6200000e0000 */
[----:B------:R-:W-:Y:S02]  /*0700*/  UIMAD.WIDE.U32 UR12, UR13, UR4, UR12 ;  /* 0x000000040d0c72a5 */ /* 0x000fe4000f8e000c */
[----:B------:R-:W-:Y:S01]  /*0710*/  IMAD.MOV R0, RZ, RZ, -R0 ;  /* 0x000000ffff007224 */ /* 0x000fe200078e0a00 */
[----:B------:R-:W-:-:S04]  /*0720*/  ULOP3.LUT UR4, UR5, UR6, URZ, 0x3c, !UPT ;  /* 0x0000000605047292 */ /* 0x000fc8000f8e3c3f */
[----:B------:R2:W3:Y:S01]  /*0730*/  R2UR UR8, R0 ;  /* 0x00000000000873c2 */ /* 0x0004e200000e0000 */
[----:B-1----:R-:W-:Y:S01]  /*0740*/  UIMAD.WIDE.U32 UR12, UR13, UR9, URZ ;  /* 0x000000090d0c72a5 */ /* 0x002fe2000f8e003f */
[----:B--2---:R-:W-:-:S03]  /*0750*/  IABS R0, c[0x0][0x178] ;  /* 0x00005e0000007a13 */ /* 0x004fc60000000000 */
[----:B---3--:R-:W-:-:S04]  /*0760*/  UIMAD UR8, UR13, UR8, UR9 ;  /* 0x000000080d0872a4 */ /* 0x008fc8000f8e0209 */
[----:B------:R-:W-:Y:S01]  /*0770*/  UISETP.GT.U32.AND UP0, UPT, UR11, UR8, UPT ;  /* 0x000000080b00728c */ /* 0x000fe2000bf04070 */
[----:B------:R-:W-:Y:S01]  /*0780*/  IMAD.MOV.U32 R23, RZ, RZ, R0 ;  /* 0x000000ffff177224 */ /* 0x000fe200078e0000 */
[----:B------:R-:W-:-:S03]  /*0790*/  IABS R0, c[0x0][0x17c] ;  /* 0x00005f0000007a13 */ /* 0x000fc60000000000 */
[----:B------:R-:W1:Y:S02]  /*07a0*/  I2F.RP R2, R23 ;  /* 0x0000001700027306 */ /* 0x000e640000209400 */
[----:B------:R-:W-:-:S04]  /*07b0*/  IMAD.MOV.U32 R47, RZ, RZ, R0 ;  /* 0x000000ffff2f7224 */ /* 0x000fc800078e0000 */
[----:B------:R-:W-:Y:S02]  /*07c0*/  @!UP0 UIADD3 UR8, UR8, -UR11, URZ ;  /* 0x8000000b08088290 */ /* 0x000fe4000fffe03f */
[----:B------:R-:W2:Y:S01]  /*07d0*/  I2F.RP R4, R47 ;  /* 0x0000002f00047306 */ /* 0x000ea20000209400 */
[----:B------:R-:W-:Y:S02]  /*07e0*/  @!UP0 UIADD3 UR13, UR13, 0x1, URZ ;  /* 0x000000010d0d8890 */ /* 0x000fe4000fffe03f */
[----:B------:R-:W-:Y:S02]  /*07f0*/  UISETP.GE.U32.AND UP1, UPT, UR8, UR11, UPT ;  /* 0x0000000b0800728c */ /* 0x000fe4000bf26070 */
[----:B------:R-:W-:-:S03]  /*0800*/  UISETP.GE.AND UP0, UPT, UR4, URZ, UPT ;  /* 0x0000003f0400728c */ /* 0x000fc6000bf06270 */
[----:B-1----:R-:W1:Y:S06]  /*0810*/  MUFU.RCP R2, R2 ;  /* 0x0000000200027308 */ /* 0x002e6c0000001000 */
[----:B------:R-:W-:Y:S02]  /*0820*/  @UP1 UIADD3 UR13, UR13, 0x1, URZ ;  /* 0x000000010d0d1890 */ /* 0x000fe4000fffe03f */
[----:B------:R-:W-:Y:S01]  /*0830*/  UISETP.NE.AND UP1, UPT, UR6, URZ, UPT ;  /* 0x0000003f0600728c */ /* 0x000fe2000bf25270 */
[----:B--2---:R-:W2:Y:S01]  /*0840*/  MUFU.RCP R4, R4 ;  /* 0x0000000400047308 */ /* 0x004ea20000001000 */
[----:B------:R-:W-:-:S02]  /*0850*/  @!UP0 UIADD3 UR13, -UR13, URZ, URZ ;  /* 0x0000003f0d0d8290 */ /* 0x000fc4000fffe13f */
[----:B------:R-:W-:Y:S01]  /*0860*/  UISETP.GT.AND UP0, UPT, UR10, 0x7f, UPT ;  /* 0x0000007f0a00788c */ /* 0x000fe2000bf04270 */
[----:B-1----:R-:W-:-:S06]  /*0870*/  IADD3 R2, R2, 0xffffffe, RZ ;  /* 0x0ffffffe02027810 */ /* 0x002fcc0007ffe0ff */
[----:B------:R-:W-:Y:S01]  /*0880*/  @!UP1 ULOP3.LUT UR13, URZ, UR6, URZ, 0x33, !UPT ;  /* 0x000000063f0d9292 */ /* 0x000fe2000f8e333f */
[----:B------:R-:W1:Y:S01]  /*0890*/  F2I.FTZ.U32.TRUNC.NTZ R3, R2 ;  /* 0x0000000200037305 */ /* 0x000e62000021f000 */
[----:B------:R-:W-:Y:S02]  /*08a0*/  UISETP.GT.AND UP1, UPT, UR10, 0xff, UPT ;  /* 0x000000ff0a00788c */ /* 0x000fe4000bf24270 */
[----:B------:R-:W-:Y:S01]  /*08b0*/  UIADD3 UR4, -UR13, URZ, URZ ;  /* 0x0000003f0d047290 */ /* 0x000fe2000fffe13f */
[----:B--2---:R-:W-:-:S03]  /*08c0*/  IADD3 R4, R4, 0xffffffe, RZ ;  /* 0x0ffffffe04047810 */ /* 0x004fc60007ffe0ff */
[----:B------:R-:W-:Y:S01]  /*08d0*/  UIMAD UR4, UR6, UR4, UR5 ;  /* 0x00000004060472a4 */ /* 0x000fe2000f8e0205 */
[----:B------:R2:W3:Y:S01]  /*08e0*/  F2I.FTZ.U32.TRUNC.NTZ R5, R4 ;  /* 0x0000000400057305 */ /* 0x0004e2000021f000 */
[----:B------:R-:W-:Y:S02]  /*08f0*/  UIADD3 UR5, UR14, -0x80, URZ ;  /* 0xffffff800e057890 */ /* 0x000fe4000fffe03f */
[----:B------:R-:W-:-:S04]  /*0900*/  UIADD3 UR4, UR7, UR4, URZ ;  /* 0x0000000407047290 */ /* 0x000fc8000fffe03f */
[----:B------:R-:W-:Y:S01]  /*0910*/  USHF.L.U32 UR4, UR4, 0x7, URZ ;  /* 0x0000000704047899 */ /* 0x000fe2000800063f */
[----:B-1----:R-:W-:Y:S02]  /*0920*/  IMAD.MOV R0, RZ, RZ, -R3 ;  /* 0x000000ffff007224 */ /* 0x002fe400078e0a03 */
[----:B------:R-:W-:Y:S02]  /*0930*/  IMAD.MOV.U32 R2, RZ, RZ, RZ ;  /* 0x000000ffff027224 */ /* 0x000fe400078e00ff */
[----:B------:R-:W-:Y:S01]  /*0940*/  IMAD R0, R0, R23, RZ ;  /* 0x0000001700007224 */ /* 0x000fe200078e02ff */
[----:B------:R-:W-:-:S03]  /*0950*/  LOP3.LUT R64, R205, UR4, RZ, 0xfc, !PT ;  /* 0x00000004cd407c12 */ /* 0x000fc6000f8efcff */
[----:B------:R-:W-:Y:S01]  /*0960*/  IMAD.HI.U32 R0, R3, R0, R2 ;  /* 0x0000000003007227 */ /* 0x000fe200078e0002 */
[----:B--2---:R-:W-:Y:S01]  /*0970*/  IABS R4, R64 ;  /* 0x0000004000047213 */ /* 0x004fe20000000000 */
[----:B------:R-:W-:Y:S02]  /*0980*/  STL [R1+0xa0], R64 ;  /* 0x0000a04001007387 */ /* 0x000fe40000100800 */
[----:B------:R-:W-:Y:S01]  /*0990*/  IMAD.U32 R2, RZ, RZ, UR4 ;  /* 0x00000004ff027e24 */ /* 0x000fe2000f8e00ff */
[----:B------:R-:W-:Y:S01]  /*09a0*/  USEL UR4, URZ, 0x10, !UP0 ;  /* 0x000000103f047887 */ /* 0x000fe2000c000000 */
[----:B------:R-:W-:Y:S01]  /*09b0*/  IMAD.MOV.U32 R3, RZ, RZ, R4 ;  /* 0x000000ffff037224 */ /* 0x000fe200078e0004 */
[----:B------:R-:W-:Y:S01]  /*09c0*/  UISETP.GT.AND UP0, UPT, UR10, 0x17f, UPT ;  /* 0x0000017f0a00788c */ /* 0x000fe2000bf04270 */
[----:B---3--:R-:W-:Y:S01]  /*09d0*/  IMAD.MOV R6, RZ, RZ, -R5 ;  /* 0x000000ffff067224 */ /* 0x008fe200078e0a05 */
[--C-:B------:R-:W-:Y:S01]  /*09e0*/  LOP3.LUT R63, R2, 0x8, R205.reuse, 0xfe, !PT ;  /* 0x00000008023f7812 */ /* 0x100fe200078efecd */
[----:B------:R-:W-:Y:S01]  /*09f0*/  IMAD.HI.U32 R4, R0, R3, RZ ;  /* 0x0000000300047227 */ /* 0x000fe200078e00ff */
[----:B------:R-:W-:-:S02]  /*0a00*/  LOP3.LUT R62, R2, 0x10, R205, 0xfe, !PT ;  /* 0x00000010023e7812 */ /* 0x000fc400078efecd */
[----:B------:R-:W-:Y:S01]  /*0a10*/  IABS R8, R63 ;  /* 0x0000003f00087213 */ /* 0x000fe20000000000 */
[----:B------:R-:W-:Y:S01]  /*0a20*/  IMAD.MOV R7, RZ, RZ, -R4 ;  /* 0x000000ffff077224 */ /* 0x000fe200078e0a04 */
[--C-:B------:R-:W-:Y:S01]  /*0a30*/  LOP3.LUT R61, R2, 0x18, R205.reuse, 0xfe, !PT ;  /* 0x00000018023d7812 */ /* 0x100fe200078efecd */
[----:B------:R-:W-:Y:S01]  /*0a40*/  IMAD R9, R6, R47, RZ ;  /* 0x0000002f06097224 */ /* 0x000fe200078e02ff */
[----:B------:R-:W-:Y:S01]  /*0a50*/  IABS R6, R62 ;  /* 0x0000003e00067213 */ /* 0x000fe20000000000 */
[----:B------:R-:W-:Y:S01]  /*0a60*/  IMAD.MOV.U32 R4, RZ, RZ, RZ ;  /* 0x000000ffff047224 */ /* 0x000fe200078e00ff */
[C---:B------:R-:W-:Y:S01]  /*0a70*/  LOP3.LUT R60, R2.reuse, 0x20, R205, 0xfe, !PT ;  /* 0x00000020023c7812 */ /* 0x040fe200078efecd */
[----:B------:R-:W-:Y:S01]  /*0a80*/  IMAD R20, R23, R7, R3 ;  /* 0x0000000717147224 */ /* 0x000fe200078e0203 */
[----:B------:R-:W-:Y:S01]  /*0a90*/  IABS R3, R61 ;  /* 0x0000003d00037213 */ /* 0x000fe20000000000 */
[----:B------:R-:W-:Y:S01]  /*0aa0*/  IMAD.HI.U32 R46, R5, R9, R4 ;  /* 0x00000009052e7227 */ /* 0x000fe200078e0004 */
[--C-:B------:R-:W-:Y:S01]  /*0ab0*/  LOP3.LUT R59, R2, 0x28, R205.reuse, 0xfe, !PT ;  /* 0x00000028023b7812 */ /* 0x100fe200078efecd */
[----:B------:R-:W-:Y:S01]  /*0ac0*/  STL [R1+0x94], R63 ;  /* 0x0000943f01007387 */ /* 0x000fe20000100800 */
[C---:B------:R-:W-:Y:S01]  /*0ad0*/  ISETP.GT.U32.AND P4, PT, R23.reuse, R20, PT ;  /* 0x000000141700720c */ /* 0x040fe20003f84070 */
[----:B------:R-:W-:Y:S01]  /*0ae0*/  IMAD.HI.U32 R4, R0, R8, RZ ;  /* 0x0000000800047227 */ /* 0x000fe200078e00ff */
[C---:B------:R-:W-:Y:S01]  /*0af0*/  LOP3.LUT R58, R2.reuse, 0x30, R205, 0xfe, !PT ;  /* 0x00000030023a7812 */ /* 0x040fe200078efecd */
[----:B------:R-:W-:Y:S01]  /*0b00*/  STL [R1+0x90], R62 ;  /* 0x0000903e01007387 */ /* 0x000fe20000100800 */
[----:B------:R-:W-:Y:S01]  /*0b10*/  IABS R12, R59 ;  /* 0x0000003b000c7213 */ /* 0x000fe20000000000 */
[----:B------:R-:W-:Y:S01]  /*0b20*/  IMAD.MOV.U32 R5, RZ, RZ, R6 ;  /* 0x000000ffff057224 */ /* 0x000fe200078e0006 */
[----:B------:R-:W-:Y:S01]  /*0b30*/  IABS R6, R60 ;  /* 0x0000003c00067213 */ /* 0x000fe20000000000 */
[----:B------:R-:W-:Y:S01]  /*0b40*/  IMAD.MOV R17, RZ, RZ, -R4 ;  /* 0x000000ffff117224 */ /* 0x000fe200078e0a04 */
[----:B------:R-:W-:Y:S01]  /*0b50*/  IABS R11, R58 ;  /* 0x0000003a000b7213 */ /* 0x000fe20000000000 */
[----:B------:R-:W-:Y:S01]  /*0b60*/  IMAD.MOV.U32 R4, RZ, RZ, R3 ;  /* 0x000000ffff047224 */ /* 0x000fe200078e0003 */
[C-C-:B------:R-:W-:Y:S01]  /*0b70*/  LOP3.LUT R57, R2.reuse, 0x38, R205.reuse, 0xfe, !PT ;  /* 0x0000003802397812 */ /* 0x140fe200078efecd */
[C---:B------:R-:W-:Y:S01]  /*0b80*/  IMAD R17, R23.reuse, R17, R8 ;  /* 0x0000001117117224 */ /* 0x040fe200078e0208 */
[C-C-:B------:R-:W-:Y:S01]  /*0b90*/  LOP3.LUT R56, R2.reuse, 0x40, R205.reuse, 0xfe, !PT ;  /* 0x0000004002387812 */ /* 0x140fe200078efecd */
[----:B------:R-:W-:Y:S01]  /*0ba0*/  IMAD.MOV.U32 R3, RZ, RZ, R6 ;  /* 0x000000ffff037224 */ /* 0x000fe200078e0006 */
[--C-:B------:R-:W-:Y:S01]  /*0bb0*/  LOP3.LUT R55, R2, 0x48, R205.reuse, 0xfe, !PT ;  /* 0x0000004802377812 */ /* 0x100fe200078efecd */
[C---:B------:R-:W-:Y:S01]  /*0bc0*/  IMAD.HI.U32 R15, R0.reuse, R4, RZ ;  /* 0x00000004000f7227 */ /* 0x040fe200078e00ff */
[C---:B------:R-:W-:Y:S01]  /*0bd0*/  ISETP.GT.U32.AND P0, PT, R23.reuse, R17, PT ;  /* 0x000000111700720c */ /* 0x040fe20003f04070 */
[----:B------:R-:W-:Y:S01]  /*0be0*/  STL [R1+0x8c], R61 ;  /* 0x00008c3d01007387 */ /* 0x000fe20000100800 */
[----:B------:R-:W-:Y:S01]  /*0bf0*/  IABS R10, R57 ;  /* 0x00000039000a7213 */ /* 0x000fe20000000000 */
[C---:B------:R-:W-:Y:S01]  /*0c00*/  IMAD.HI.U32 R7, R0.reuse, R5, RZ ;  /* 0x0000000500077227 */ /* 0x040fe200078e00ff */
[----:B------:R-:W-:Y:S01]  /*0c10*/  IABS R9, R56 ;  /* 0x0000003800097213 */ /* 0x000fe20000000000 */
[----:B------:R-:W-:Y:S01]  /*0c20*/  STL [R1+0xa4], R60 ;  /* 0x0000a43c01007387 */ /* 0x000fe20000100800 */
[----:B------:R-:W-:Y:S01]  /*0c30*/  IABS R8, R55 ;  /* 0x0000003700087213 */ /* 0x000fe20000000000 */
[----:B------:R-:W-:Y:S01]  /*0c40*/  IMAD.HI.U32 R6, R0, R3, RZ ;  /* 0x0000000300067227 */ /* 0x000fe200078e00ff */
[C-C-:B------:R-:W-:Y:S01]  /*0c50*/  LOP3.LUT R54, R2.reuse, 0x50, R205.reuse, 0xfe, !PT ;  /* 0x0000005002367812 */ /* 0x140fe200078efecd */
[----:B------:R-:W-:Y:S01]  /*0c60*/  STL [R1+0xa8], R59 ;  /* 0x0000a83b01007387 */ /* 0x000fe20000100800 */
[C---:B------:R-:W-:Y:S01]  /*0c70*/  LOP3.LUT R53, R2.reuse, 0x58, R205, 0xfe, !PT ;  /* 0x0000005802357812 */ /* 0x040fe200078efecd */
[----:B------:R-:W-:Y:S01]  /*0c80*/  IMAD.MOV R15, RZ, RZ, -R15 ;  /* 0x000000ffff0f7224 */ /* 0x000fe200078e0a0f */
[C---:B------:R-:W-:Y:S01]  /*0c90*/  LOP3.LUT R52, R2.reuse, 0x60, R205, 0xfe, !PT ;  /* 0x0000006002347812 */ /* 0x040fe200078efecd */
[----:B------:R-:W-:Y:S01]  /*0ca0*/  IMAD.MOV R7, RZ, RZ, -R7 ;  /* 0x000000ffff077224 */ /* 0x000fe200078e0a07 */
[C-C-:B------:R-:W-:Y:S01]  /*0cb0*/  LOP3.LUT R51, R2.reuse, 0x68, R205.reuse, 0xfe, !PT ;  /* 0x0000006802337812 */ /* 0x140fe200078efecd */
[----:B------:R-:W-:Y:S01]  /*0cc0*/  IMAD.MOV R6, RZ, RZ, -R6 ;  /* 0x000000ffff067224 */ /* 0x000fe200078e0a06 */
[C-C-:B------:R-:W-:Y:S01]  /*0cd0*/  LOP3.LUT R50, R2.reuse, 0x70, R205.reuse, 0xfe, !PT ;  /* 0x0000007002327812 */ /* 0x140fe200078efecd */
[C---:B------:R-:W-:Y:S01]  /*0ce0*/  IMAD R15, R23.reuse, R15, R4 ;  /* 0x0000000f170f7224 */ /* 0x040fe200078e0204 */
[----:B------:R-:W-:Y:S01]  /*0cf0*/  LOP3.LUT R49, R2, 0x78, R205, 0xfe, !PT ;  /* 0x0000007802317812 */ /* 0x000fe200078efecd */
[C---:B------:R-:W-:Y:S01]  /*0d00*/  IMAD R16, R23.reuse, R7, R5 ;  /* 0x0000000717107224 */ /* 0x040fe200078e0205 */
[----:B------:R-:W-:Y:S01]  /*0d10*/  IABS R7, R54 ;  /* 0x0000003600077213 */ /* 0x000fe20000000000 */
[C---:B------:R-:W-:Y:S01]  /*0d20*/  IMAD R13, R23.reuse, R6, R3 ;  /* 0x00000006170d7224 */ /* 0x040fe200078e0203 */
[C---:B------:R-:W-:Y:S01]  /*0d30*/  ISETP.GT.U32.AND P1, PT, R23.reuse, R15, PT ;  /* 0x0000000f1700720c */ /* 0x040fe20003f24070 */
[--C-:B------:R-:W-:Y:S01]  /*0d40*/  @!P4 IMAD.IADD R20, R20, 0x1, -R23.reuse ;  /* 0x000000011414c824 */ /* 0x100fe200078e0a17 */
[C---:B------:R-:W-:Y:S01]  /*0d50*/  ISETP.GT.U32.AND P3, PT, R23.reuse, R16, PT ;  /* 0x000000101700720c */ /* 0x040fe20003f64070 */
[C---:B------:R-:W-:Y:S01]  /*0d60*/  IMAD.HI.U32 R5, R0.reuse, R12, RZ ;  /* 0x0000000c00057227 */ /* 0x040fe200078e00ff */
[----:B------:R-:W-:Y:S01]  /*0d70*/  IABS R6, R53 ;  /* 0x0000003500067213 */ /* 0x000fe20000000000 */
[----:B------:R1:W-:Y:S01]  /*0d80*/  STL [R1+0x9c], R58 ;  /* 0x00009c3a01007387 */ /* 0x0003e20000100800 */
[----:B------:R-:W-:Y:S01]  /*0d90*/  ISETP.GT.U32.AND P6, PT, R23, R13, PT ;  /* 0x0000000d1700720c */ /* 0x000fe20003fc4070 */
[----:B------:R-:W-:Y:S01]  /*0da0*/  IMAD.HI.U32 R3, R0, R11, RZ ;  /* 0x0000000b00037227 */ /* 0x000fe200078e00ff */
[----:B------:R-:W-:Y:S01]  /*0db0*/  IABS R18, R49 ;  /* 0x0000003100127213 */ /* 0x000fe20000000000 */
[----:B------:R-:W-:Y:S02]  /*0dc0*/  STL [R1+0x98], R57 ;  /* 0x0000983901007387 */ /* 0x000fe40000100800 */
[----:B------:R-:W-:Y:S01]  /*0dd0*/  @!P0 IMAD.IADD R17, R17, 0x1, -R23 ;  /* 0x0000000111118824 */ /* 0x000fe200078e0a17 */
[C---:B------:R-:W-:Y:S01]  /*0de0*/  ISETP.GT.U32.AND P0, PT, R23.reuse, R20, PT ;  /* 0x000000141700720c */ /* 0x040fe20003f04070 */
[----:B------:R-:W-:Y:S01]  /*0df0*/  IMAD.MOV R5, RZ, RZ, -R5 ;  /* 0x000000ffff057224 */ /* 0x000fe200078e0a05 */
[----:B------:R2:W-:Y:S01]  /*0e00*/  STL [R1+0x88], R56 ;  /* 0x0000883801007387 */ /* 0x0005e20000100800 */
[----:B------:R-:W-:Y:S01]  /*0e10*/  IMAD.MOV R3, RZ, RZ, -R3 ;  /* 0x000000ffff037224 */ /* 0x000fe200078e0a03 */
[C---:B------:R-:W-:Y:S01]  /*0e20*/  ISETP.GT.U32.AND P5, PT, R23.reuse, R17, PT ;  /* 0x000000111700720c */ /* 0x040fe20003fa4070 */
[C---:B------:R-:W-:Y:S01]  /*0e30*/  IMAD R12, R23.reuse, R5, R12 ;  /* 0x00000005170c7224 */ /* 0x040fe200078e020c */
[----:B------:R-:W-:Y:S01]  /*0e40*/  STL [R1+0xbc], R55 ;  /* 0x0000bc3701007387 */ /* 0x000fe20000100800 */
[----:B------:R-:W-:-:S02]  /*0e50*/  IMAD R11, R23, R3, R11 ;  /* 0x00000003170b7224 */ /* 0x000fc400078e020b */
[C---:B------:R-:W-:Y:S01]  /*0e60*/  IMAD.HI.U32 R4, R0.reuse, R10, RZ ;  /* 0x0000000a00047227 */ /* 0x040fe200078e00ff */
[----:B------:R3:W-:Y:S03]  /*0e70*/  STL [R1+0xc0], R54 ;  /* 0x0000c03601007387 */ /* 0x0007e60000100800 */
[C---:B------:R-:W-:Y:S01]  /*0e80*/  IMAD.HI.U32 R3, R0.reuse, R9, RZ ;  /* 0x0000000900037227 */ /* 0x040fe200078e00ff */
[----:B------:R-:W-:Y:S03]  /*0e90*/  STL [R1+0xb8], R53 ;  /* 0x0000b83501007387 */ /* 0x000fe60000100800 */
[----:B------:R-:W-:Y:S01]  /*0ea0*/  IMAD.HI.U32 R5, R0, R8, RZ ;  /* 0x0000000800057227 */ /* 0x000fe200078e00ff */
[----:B------:R4:W-:Y:S03]  /*0eb0*/  STL [R1+0xb4], R52 ;  /* 0x0000b43401007387 */ /* 0x0009e60000100800 */
[----:B------:R-:W-:Y:S01]  /*0ec0*/  IMAD.MOV R4, RZ, RZ, -R4 ;  /* 0x000000ffff047224 */ /* 0x000fe200078e0a04 */
[----:B------:R-:W-:Y:S01]  /*0ed0*/  STL [R1+0xb0], R51 ;  /* 0x0000b03301007387 */ /* 0x000fe20000100800 */
[----:B------:R-:W-:-:S02]  /*0ee0*/  IMAD.MOV R3, RZ, RZ, -R3 ;  /* 0x000000ffff037224 */ /* 0x000fc400078e0a03 */
[----:B------:R-:W-:Y:S01]  /*0ef0*/  IMAD.MOV R14, RZ, RZ, -R5 ;  /* 0x000000ffff0e7224 */ /* 0x000fe200078e0a05 */
[----:B------:R-:W-:Y:S01]  /*0f00*/  IABS R5, R52 ;  /* 0x0000003400057213 */ /* 0x000fe20000000000 */
[----:B------:R-:W-:Y:S01]  /*0f10*/  @!P1 IMAD.IADD R15, R15, 0x1, -R23 ;  /* 0x000000010f0f9824 */ /* 0x000fe200078e0a17 */
[C---:B------:R-:W-:Y:S01]  /*0f20*/  ISETP.GT.U32.AND P1, PT, R23.reuse, R12, PT ;  /* 0x0000000c1700720c */ /* 0x040fe20003f24070 */
[C---:B------:R-:W-:Y:S01]  /*0f30*/  IMAD R10, R23.reuse, R4, R10 ;  /* 0x00000004170a7224 */ /* 0x040fe200078e020a */
[----:B------:R5:W-:Y:S01]  /*0f40*/  STL [R1+0xac], R50 ;  /* 0x0000ac3201007387 */ /* 0x000be20000100800 */
[C---:B------:R-:W-:Y:S02]  /*0f50*/  IMAD R9, R23.reuse, R3, R9 ;  /* 0x0000000317097224 */ /* 0x040fe400078e0209 */
[----:B------:R-:W-:Y:S01]  /*0f60*/  @!P0 IMAD.IADD R20, R20, 0x1, -R23 ;  /* 0x0000000114148824 */ /* 0x000fe200078e0a17 */
[C---:B------:R-:W-:Y:S01]  /*0f70*/  ISETP.GT.U32.AND P0, PT, R23.reuse, R11, PT ;  /* 0x0000000b1700720c */ /* 0x040fe20003f04070 */
[----:B------:R-:W-:Y:S01]  /*0f80*/  IMAD.HI.U32 R4, R0, R7, RZ ;  /* 0x0000000700047227 */ /* 0x000fe200078e00ff */
[----:B------:R-:W-:Y:S03]  /*0f90*/  STL [R1+0xc4], R49 ;  /* 0x0000c43101007387 */ /* 0x000fe60000100800 */
[----:B------:R-:W-:-:S02]  /*0fa0*/  IMAD R8, R23, R14, R8 ;  /* 0x0000000e17087224 */ /* 0x000fc400078e0208 */
[----:B------:R-:W-:-:S04]  /*0fb0*/  IMAD.HI.U32 R3, R0, R6, RZ ;  /* 0x0000000600037227 */ /* 0x000fc800078e00ff */
[----:B------:R-:W-:-:S04]  /*0fc0*/  IMAD.HI.U32 R14, R0, R5, RZ ;  /* 0x00000005000e7227 */ /* 0x000fc800078e00ff */
[----:B------:R-:W-:Y:S01]  /*0fd0*/  @!P3 IMAD.IADD R16, R16, 0x1, -R23 ;  /* 0x000000011010b824 */ /* 0x000fe200078e0a17 */
[C---:B------:R-:W-:Y:S01]  /*0fe0*/  ISETP.GT.U32.AND P3, PT, R23.reuse, R15, PT ;  /* 0x0000000f1700720c */ /* 0x040fe20003f64070 */
[----:B------:R-:W-:Y:S02]  /*0ff0*/  IMAD.MOV R4, RZ, RZ, -R4 ;  /* 0x000000ffff047224 */ /* 0x000fe400078e0a04 */
[----:B------:R-:W-:Y:S01]  /*1000*/  IMAD.MOV R2, RZ, RZ, -R3 ;  /* 0x000000ffff027224 */ /* 0x000fe200078e0a03 */
[C---:B------:R-:W-:Y:S01]  /*1010*/  ISETP.GT.U32.AND P4, PT, R23.reuse, R16, PT ;  /* 0x000000101700720c */ /* 0x040fe20003f84070 */
[----:B------:R-:W-:Y:S01]  /*1020*/  IMAD.MOV R19, RZ, RZ, -R14 ;  /* 0x000000ffff137224 */ /* 0x000fe200078e0a0e */
[----:B------:R-:W-:Y:S01]  /*1030*/  IABS R3, R50 ;  /* 0x0000003200037213 */ /* 0x000fe20000000000 */
[C---:B------:R-:W-:Y:S01]  /*1040*/  IMAD R7, R23.reuse, R4, R7 ;  /* 0x0000000417077224 */ /* 0x040fe200078e0207 */
[----:B------:R-:W-:Y:S01]  /*1050*/  IABS R4, R51 ;  /* 0x0000003300047213 */ /* 0x000fe20000000000 */
[----:B------:R-:W-:-:S02]  /*1060*/  IMAD R6, R23, R2, R6 ;  /* 0x0000000217067224 */ /* 0x000fc400078e0206 */
[----:B------:R-:W-:Y:S02]  /*1070*/  IMAD R5, R23, R19, R5 ;  /* 0x0000001317057224 */ /* 0x000fe400078e0205 */
[--C-:B------:R-:W-:Y:S01]  /*1080*/  @!P5 IMAD.IADD R17, R17, 0x1, -R23.reuse ;  /* 0x000000011111d824 */ /* 0x100fe200078e0a17 */
[C---:B------:R-:W-:Y:S01]  /*1090*/  ISETP.GT.U32.AND P5, PT, R23.reuse, R10, PT ;  /* 0x0000000a1700720c */ /* 0x040fe20003fa4070 */
[--C-:B------:R-:W-:Y:S01]  /*10a0*/  @!P1 IMAD.IADD R12, R12, 0x1, -R23.reuse ;  /* 0x000000010c0c9824 */ /* 0x100fe200078e0a17 */
[----:B------:R-:W-:Y:S01]  /*10b0*/  ISETP.GT.U32.AND P1, PT, R23, R6, PT ;  /* 0x000000061700720c */ /* 0x000fe20003f24070 */
[----:B------:R-:W-:Y:S02]  /*10c0*/  IMAD.MOV.U32 R14, RZ, RZ, R18 ;  /* 0x000000ffff0e7224 */ /* 0x000fe400078e0012 */
[----:B------:R-:W-:Y:S01]  /*10d0*/  @!P0 IMAD.IADD R11, R11, 0x1, -R23 ;  /* 0x000000010b0b8824 */ /* 0x000fe200078e0a17 */
[----:B------:R-:W-:Y:S01]  /*10e0*/  ISETP.GT.U32.AND P0, PT, R23, R5, PT ;  /* 0x000000051700720c */ /* 0x000fe20003f04070 */
[----:B------:R-:W-:-:S04]  /*10f0*/  IMAD.HI.U32 R18, R0, R4, RZ ;  /* 0x0000000400127227 */ /* 0x000fc800078e00ff */
[----:B------:R-:W-:-:S04]  /*1100*/  IMAD.HI.U32 R2, R0, R3, RZ ;  /* 0x0000000300027227 */ /* 0x000fc800078e00ff */
[--C-:B------:R-:W-:Y:S01]  /*1110*/  @!P3 IMAD.IADD R15, R15, 0x1, -R23.reuse ;  /* 0x000000010f0fb824 */ /* 0x100fe200078e0a17 */
[----:B------:R-:W-:Y:S01]  /*1120*/  ISETP.GT.U32.AND P3, PT, R23, R8, PT ;  /* 0x000000081700720c */ /* 0x000fe20003f64070 */
[----:B------:R-:W-:Y:S01]  /*1130*/  @!P6 IMAD.IADD R13, R13, 0x1, -R23 ;  /* 0x000000010d0de824 */ /* 0x000fe200078e0a17 */
[----:B------:R-:W-:Y:S01]  /*1140*/  ISETP.GT.U32.AND P6, PT, R23, R7, PT ;  /* 0x000000071700720c */ /* 0x000fe20003fc4070 */
[----:B------:R-:W-:Y:S02]  /*1150*/  IMAD.MOV R18, RZ, RZ, -R18 ;  /* 0x000000ffff127224 */ /* 0x000fe400078e0a12 */
[----:B------:R-:W-:-:S04]  /*1160*/  IMAD.HI.U32 R0, R0, R14, RZ ;  /* 0x0000000e00007227 */ /* 0x000fc800078e00ff */
[----:B------:R-:W-:Y:S02]  /*1170*/  IMAD.MOV R2, RZ, RZ, -R2 ;  /* 0x000000ffff027224 */ /* 0x000fe400078e0a02 */
[----:B------:R-:W-:Y:S01]  /*1180*/  @!P4 IMAD.IADD R16, R16, 0x1, -R23 ;  /* 0x000000011010c824 */ /* 0x000fe200078e0a17 */
[----:B------:R-:W-:Y:S01]  /*1190*/  ISETP.GT.U32.AND P4, PT, R23, R9, PT ;  /* 0x000000091700720c */ /* 0x000fe20003f84070 */
[----:B------:R-:W-:Y:S02]  /*11a0*/  IMAD.SHL.U32 R19, R167, 0x8, RZ ;  /* 0x00000008a7137824 */ /* 0x000fe400078e00ff */
[----:B------:R-:W-:Y:S02]  /*11b0*/  IMAD R4, R23, R18, R4 ;  /* 0x0000001217047224 */ /* 0x000fe400078e0204 */
[----:B------:R-:W-:Y:S01]  /*11c0*/  IMAD.MOV R0, RZ, RZ, -R0 ;  /* 0x000000ffff007224 */ /* 0x000fe200078e0a00 */
[----:B------:R-:W-:Y:S01]  /*11d0*/  LOP3.LUT R86, R19, 0x78, RZ, 0xc0, !PT ;  /* 0x0000007813567812 */ /* 0x000fe200078ec0ff */
[----:B------:R-:W-:Y:S01]  /*11e0*/  IMAD R3, R23, R2, R3 ;  /* 0x0000000217037224 */ /* 0x000fe200078e0203 */
[----:B------:R-:W-:Y:S01]  /*11f0*/  LOP3.LUT R2, R205, 0xf, R167, 0x78, !PT ;  /* 0x0000000fcd027812 */ /* 0x000fe200078e78a7 */
[--C-:B------:R-:W-:Y:S01]  /*1200*/  @!P5 IMAD.IADD R10, R10, 0x1, -R23.reuse ;  /* 0x000000010a0ad824 */ /* 0x100fe200078e0a17 */
[C---:B------:R-:W-:Y:S01]  /*1210*/  ISETP.GT.U32.AND P5, PT, R23.reuse, R4, PT ;  /* 0x000000041700720c */ /* 0x040fe20003fa4070 */
[--C-:B------:R-:W-:Y:S01]  /*1220*/  @!P1 IMAD.IADD R6, R6, 0x1, -R23.reuse ;  /* 0x0000000106069824 */ /* 0x100fe200078e0a17 */
[C---:B------:R-:W-:Y:S01]  /*1230*/  ISETP.GT.U32.AND P1, PT, R23.reuse, R12, PT ;  /* 0x0000000c1700720c */ /* 0x040fe20003f24070 */
[----:B------:R-:W-:Y:S01]  /*1240*/  IMAD R14, R23, R0, R14 ;  /* 0x00000000170e7224 */ /* 0x000fe200078e020e */
[----:B------:R-:W-:Y:S01]  /*1250*/  ISETP.GE.AND P2, PT, R86, c[0x0][0x180], PT ;  /* 0x0000600056007a0c */ /* 0x000fe20003f46270 */
[----:B------:R-:W-:Y:S01]  /*1260*/  @!P0 IMAD.IADD R5, R5, 0x1, -R23 ;  /* 0x0000000105058824 */ /* 0x000fe200078e0a17 */
[----:B------:R-:W-:Y:S01]  /*1270*/  ISETP.GT.U32.AND P0, PT, R23, R11, PT ;  /* 0x0000000b1700720c */ /* 0x000fe20003f04070 */
[----:B------:R-:W-:-:S02]  /*1280*/  IMAD.SHL.U32 R2, R2, 0x8, RZ ;  /* 0x0000000802027824 */ /* 0x000fc400078e00ff */
[----:B------:R-:W-:Y:S02]  /*1290*/  IMAD.SHL.U32 R18, R106, 0x80, RZ ;  /* 0x000000806a127824 */ /* 0x000fe400078e00ff */
[----:B------:R-:W-:Y:S01]  /*12a0*/  IMAD.U32 R0, RZ, RZ, UR4 ;  /* 0x00000004ff007e24 */ /* 0x000fe2000f8e00ff */
[----:B------:R-:W-:Y:S01]  /*12b0*/  LOP3.LUT R37, R21, R2, RZ, 0xfc, !PT ;  /* 0x0000000215257212 */ /* 0x000fe200078efcff */
[--C-:B------:R-:W-:Y:S01]  /*12c0*/  @!P3 IMAD.IADD R8, R8, 0x1, -R23.reuse ;  /* 0x000000010808b824 */ /* 0x100fe200078e0a17 */
[----:B------:R-:W-:Y:S01]  /*12d0*/  ISETP.GT.U32.AND P3, PT, R23, R14, PT ;  /* 0x0000000e1700720c */ /* 0x000fe20003f64070 */
[--C-:B------:R-:W-:Y:S01]  /*12e0*/  @!P6 IMAD.IADD R7, R7, 0x1, -R23.reuse ;  /* 0x000000010707e824 */ /* 0x100fe200078e0a17 */
[----:B------:R-:W-:Y:S01]  /*12f0*/  LOP3.LUT R35, R18, R2, RZ, 0xfc, !PT ;  /* 0x0000000212237212 */ /* 0x000fe200078efcff */
[--C-:B------:R-:W-:Y:S01]  /*1300*/  @!P4 IMAD.IADD R9, R9, 0x1, -R23.reuse ;  /* 0x000000010909c824 */ /* 0x100fe200078e0a17 */
[C---:B------:R-:W-:Y:S01]  /*1310*/  ISETP.GT.U32.AND P4, PT, R23.reuse, R3, PT ;  /* 0x000000031700720c */ /* 0x040fe20003f84070 */
[----:B------:R-:W-:Y:S01]  /*1320*/  IMAD.U32 R18, RZ, RZ, UR13 ;  /* 0x0000000dff127e24 */ /* 0x000fe2000f8e00ff */
[----:B------:R-:W-:Y:S01]  /*1330*/  SEL R21, R0, RZ, !P2 ;  /* 0x000000ff00157207 */ /* 0x000fe20005000000 */
[--C-:B------:R-:W-:Y:S01]  /*1340*/  @!P5 IMAD.IADD R4, R4, 0x1, -R23.reuse ;  /* 0x000000010404d824 */ /* 0x100fe200078e0a17 */
[C---:B------:R-:W-:Y:S01]  /*1350*/  ISETP.GT.U32.AND P2, PT, R23.reuse, R7, PT ;  /* 0x000000071700720c */ /* 0x040fe20003f44070 */
[----:B------:R-:W-:Y:S01]  /*1360*/  IMAD R48, R18, 0x80, R86 ;  /* 0x0000008012307824 */ /* 0x000fe200078e0256 */
[C---:B------:R-:W-:Y:S01]  /*1370*/  ISETP.GT.U32.AND P5, PT, R23.reuse, R10, PT ;  /* 0x0000000a1700720c */ /* 0x040fe20003fa4070 */
[--C-:B------:R-:W-:Y:S01]  /*1380*/  @!P1 IMAD.IADD R12, R12, 0x1, -R23.reuse ;  /* 0x000000010c0c9824 */ /* 0x100fe200078e0a17 */
[----:B------:R-:W-:Y:S01]  /*1390*/  ISETP.GT.U32.AND P1, PT, R23, R6, PT ;  /* 0x000000061700720c */ /* 0x000fe20003f24070 */
[--C-:B------:R-:W-:Y:S01]  /*13a0*/  @!P0 IMAD.IADD R11, R11, 0x1, -R23.reuse ;  /* 0x000000010b0b8824 */ /* 0x100fe200078e0a17 */
[C---:B------:R-:W-:Y:S01]  /*13b0*/  ISETP.GT.U32.AND P0, PT, R23.reuse, R5, PT ;  /* 0x000000051700720c */ /* 0x040fe20003f04070 */
[----:B------:R-:W-:Y:S01]  /*13c0*/  IMAD.SHL.U32 R19, R108, 0x80, RZ ;  /* 0x000000806c137824 */ /* 0x000fe200078e00ff */
[----:B------:R-:W-:Y:S01]  /*13d0*/  IABS R18, R48 ;  /* 0x0000003000127213 */ /* 0x000fe20000000000 */
[--C-:B------:R-:W-:Y:S01]  /*13e0*/  @!P3 IMAD.IADD R14, R14, 0x1, -R23.reuse ;  /* 0x000000010e0eb824 */ /* 0x100fe200078e0a17 */
[----:B------:R-:W-:Y:S01]  /*13f0*/  ISETP.GT.U32.AND P3, PT, R23, R8, PT ;  /* 0x000000081700720c */ /* 0x000fe20003f64070 */
[--C-:B------:R-:W-:Y:S01]  /*1400*/  @!P4 IMAD.IADD R3, R3, 0x1, -R23.reuse ;  /* 0x000000010303c824 */ /* 0x100fe200078e0a17 */
[----:B------:R-:W-:Y:S01]  /*1410*/  LOP3.LUT R36, R19, R2, RZ, 0xfc, !PT ;  /* 0x0000000213247212 */ /* 0x000fe200078efcff */
[----:B------:R-:W-:Y:S01]  /*1420*/  @!P2 IMAD.IADD R7, R7, 0x1, -R23 ;  /* 0x000000010707a824 */ /* 0x000fe200078e0a17 */
[C---:B------:R-:W-:Y:S01]  /*1430*/  ISETP.GT.U32.AND P4, PT, R23.reuse, R9, PT ;  /* 0x000000091700720c */ /* 0x040fe20003f84070 */
[----:B------:R-:W-:Y:S01]  /*1440*/  IMAD.HI.U32 R19, R46, R18, RZ ;  /* 0x000000122e137227 */ /* 0x000fe200078e00ff */
[----:B------:R-:W-:Y:S01]  /*1450*/  ISETP.GE.AND P2, PT, R64, RZ, PT ;  /* 0x000000ff4000720c */ /* 0x000fe20003f46270 */
[----:B------:R1:W-:Y:S01]  /*1460*/  STL [R1+0x84], R48 ;  /* 0x0000843001007387 */ /* 0x0003e20000100800 */
[C---:B------:R-:W-:Y:S01]  /*1470*/  ISETP.GT.U32.AND P6, PT, R23.reuse, R13, PT ;  /* 0x0000000d1700720c */ /* 0x040fe20003fc4070 */
[----:B------:R-:W-:Y:S01]  /*1480*/  IMAD.MOV R19, RZ, RZ, -R19 ;  /* 0x000000ffff137224 */ /* 0x000fe200078e0a13 */
[----:B------:R-:W-:Y:S01]  /*1490*/  LOP3.LUT R34, R30, R2, RZ, 0xfc, !PT ;  /* 0x000000021e227212 */ /* 0x000fe200078efcff */
[--C-:B------:R-:W-:Y:S01]  /*14a0*/  @!P5 IMAD.IADD R10, R10, 0x1, -R23.reuse ;  /* 0x000000010a0ad824 */ /* 0x100fe200078e0a17 */
[----:B------:R-:W-:Y:S01]  /*14b0*/  ISETP.GT.U32.AND P5, PT, R23, R4, PT ;  /* 0x000000041700720c */ /* 0x000fe20003fa4070 */
[--C-:B------:R-:W-:Y:S01]  /*14c0*/  @!P1 IMAD.IADD R6, R6, 0x1, -R23.reuse ;  /* 0x0000000106069824 */ /* 0x100fe200078e0a17 */
[----:B------:R-:W-:Y:S01]  /*14d0*/  ISETP.GE.AND P1, PT, R63, RZ, PT ;  /* 0x000000ff3f00720c */ /* 0x000fe20003f26270 */
[--C-:B------:R-:W-:Y:S01]  /*14e0*/  @!P0 IMAD.IADD R5, R5, 0x1, -R23.reuse ;  /* 0x0000000105058824 */ /* 0x100fe200078e0a17 */
[----:B------:R-:W-:Y:S01]  /*14f0*/  ISETP.GE.AND P0, PT, R62, RZ, PT ;  /* 0x000000ff3e00720c */ /* 0x000fe20003f06270 */
[----:B------:R-:W-:Y:S01]  /*1500*/  IMAD R18, R47, R19, R18 ;  /* 0x000000132f127224 */ /* 0x000fe200078e0212 */
[----:B------:R-:W-:Y:S01]  /*1510*/  LOP3.LUT R42, R26, R2, RZ, 0xfc, !PT ;  /* 0x000000021a2a7212 */ /* 0x000fe200078efcff */
[--C-:B------:R-:W-:Y:S01]  /*1520*/  @!P3 IMAD.IADD R8, R8, 0x1, -R23.reuse ;  /* 0x000000010808b824 */ /* 0x100fe200078e0a17 */
[----:B------:R-:W-:Y:S01]  /*1530*/  ISETP.GT.U32.AND P3, PT, R23, R14, PT ;  /* 0x0000000e1700720c */ /* 0x000fe20003f64070 */
[----:B------:R-:W-:Y:S01]  /*1540*/  IMAD.MOV.U32 R19, RZ, RZ, R20 ;  /* 0x000000ffff137224 */ /* 0x000fe200078e0014 */
[----:B------:R-:W-:Y:S01]  /*1550*/  LOP3.LUT R41, R25, R2, RZ, 0xfc, !PT ;  /* 0x0000000219297212 */ /* 0x000fe200078efcff */
[----:B------:R-:W-:Y:S01]  /*1560*/  @!P4 IMAD.IADD R9, R9, 0x1, -R23 ;  /* 0x000000010909c824 */ /* 0x000fe200078e0a17 */
[----:B------:R-:W-:Y:S01]  /*1570*/  ISETP.GT.U32.AND P4, PT, R23, R3, PT ;  /* 0x000000031700720c */ /* 0x000fe20003f84070 */
[----:B------:R-:W-:Y:S01]  /*1580*/  @!P2 IMAD.MOV R19, RZ, RZ, -R19 ;  /* 0x000000ffff13a224 */ /* 0x000fe200078e0a13 */
[----:B------:R-:W-:Y:S01]  /*1590*/  ISETP.GE.AND P2, PT, R58, RZ, PT ;  /* 0x000000ff3a00720c */ /* 0x000fe20003f46270 */
[----:B------:R-:W-:Y:S01]  /*15a0*/  @!P5 IMAD.IADD R4, R4, 0x1, -R23 ;  /* 0x000000010404d824 */ /* 0x000fe200078e0a17 */
[----:B------:R-:W-:Y:S01]  /*15b0*/  ISETP.GE.AND P5, PT, R60, RZ, PT ;  /* 0x000000ff3c00720c */ /* 0x000fe20003fa6270 */
[----:B------:R-:W-:Y:S01]  /*15c0*/  @!P1 IMAD.MOV R17, RZ, RZ, -R17 ;  /* 0x000000ffff119224 */ /* 0x000fe200078e0a11 */
[----:B------:R-:W-:Y:S01]  /*15d0*/  ISETP.GE.AND P1, PT, R57, RZ, PT ;  /* 0x000000ff3900720c */ /* 0x000fe20003f26270 */
[----:B------:R-:W-:Y:S01]  /*15e0*/  @!P0 IMAD.MOV R16, RZ, RZ, -R16 ;  /* 0x000000ffff108224 */ /* 0x000fe200078e0a10 */
[----:B------:R-:W-:Y:S01]  /*15f0*/  ISETP.GT.U32.AND P0, PT, R47, R18, PT ;  /* 0x000000122f00720c */ /* 0x000fe20003f04070 */
[--C-:B------:R-:W-:Y:S01]  /*1600*/  @!P3 IMAD.IADD R14, R14, 0x1, -R23.reuse ;  /* 0x000000010e0eb824 */ /* 0x100fe200078e0a17 */
[----:B------:R-:W-:Y:S01]  /*1610*/  ISETP.GE.AND P3, PT, R61, RZ, PT ;  /* 0x000000ff3d00720c */ /* 0x000fe20003f66270 */
[--C-:B------:R-:W-:Y:S01]  /*1620*/  @!P6 IMAD.IADD R13, R13, 0x1, -R23.reuse ;  /* 0x000000010d0de824 */ /* 0x100fe200078e0a17 */
[----:B------:R-:W-:Y:S01]  /*1630*/  LOP3.LUT R30, R29, R2, RZ, 0xfc, !PT ;  /* 0x000000021d1e7212 */ /* 0x000fe200078efcff */
[----:B------:R-:W-:Y:S01]  /*1640*/  @!P4 IMAD.IADD R3, R3, 0x1, -R23 ;  /* 0x000000010303c824 */ /* 0x000fe200078e0a17 */
[----:B------:R-:W-:Y:S01]  /*1650*/  ISETP.GE.AND P4, PT, R59, RZ, PT ;  /* 0x000000ff3b00720c */ /* 0x000fe20003f86270 */
[----:B------:R-:W-:Y:S01]  /*1660*/  @!P2 IMAD.MOV R11, RZ, RZ, -R11 ;  /* 0x000000ffff0ba224 */ /* 0x000fe200078e0a0b */
[----:B------:R-:W-:Y:S01]  /*1670*/  ISETP.GE.AND P2, PT, R54, RZ, PT ;  /* 0x000000ff3600720c */ /* 0x000fe20003f46270 */
[----:B------:R-:W-:Y:S01]  /*1680*/  @!P5 IMAD.MOV R13, RZ, RZ, -R13 ;  /* 0x000000ffff0dd224 */ /* 0x000fe200078e0a0d */
[----:B------:R-:W-:Y:S01]  /*1690*/  ISETP.GE.AND P5, PT, R56, RZ, PT ;  /* 0x000000ff3800720c */ /* 0x000fe20003fa6270 */
[----:B------:R-:W-:Y:S01]  /*16a0*/  @!P1 IMAD.MOV R10, RZ, RZ, -R10 ;  /* 0x000000ffff0a9224 */ /* 0x000fe200078e0a0a */
[----:B------:R-:W-:Y:S01]  /*16b0*/  ISETP.GE.AND P1, PT, R53, RZ, PT ;  /* 0x000000ff3500720c */ /* 0x000fe20003f26270 */
[----:B------:R-:W-:Y:S01]  /*16c0*/  @!P0 IMAD.IADD R18, R18, 0x1, -R47 ;  /* 0x0000000112128824 */ /* 0x000fe200078e0a2f */
[----:B------:R-:W-:Y:S01]  /*16d0*/  LOP3.LUT R44, R2, R31, RZ, 0xfc, !PT ;  /* 0x0000001f022c7212 */ /* 0x000fe200078efcff */
[----:B------:R-:W-:Y:S01]  /*16e0*/  @!P3 IMAD.MOV R15, RZ, RZ, -R15 ;  /* 0x000000ffff0fb224 */ /* 0x000fe200078e0a0f */
[----:B------:R-:W-:Y:S01]  /*16f0*/  ISETP.GE.AND P3, PT, R205, c[0x0][0x180], PT ;  /* 0x00006000cd007a0c */ /* 0x000fe20003f66270 */
[----:B------:R-:W-:Y:S01]  /*1700*/  IMAD.SHL.U32 R231, R42, 0x2, RZ ;  /* 0x000000022ae77824 */ /* 0x000fe200078e00ff */
[----:B------:R-:W-:Y:S01]  /*1710*/  ISETP.GT.U32.AND P0, PT, R47, R18, PT ;  /* 0x000000122f00720c */ /* 0x000fe20003f04070 */
[----:B------:R-:W-:Y:S01]  /*1720*/  @!P4 IMAD.MOV R12, RZ, RZ, -R12 ;  /* 0x000000ffff0cc224 */ /* 0x000fe200078e0a0c */
[-C--:B------:R-:W-:Y:S01]  /*1730*/  LOP3.LUT R43, R27, R2.reuse, RZ, 0xfc, !PT ;  /* 0x000000021b2b7212 */ /* 0x080fe200078efcff */
[----:B------:R-:W-:Y:S01]  /*1740*/  @!P2 IMAD.MOV R7, RZ, RZ, -R7 ;  /* 0x000000ffff07a224 */ /* 0x000fe200078e0a07 */
[-C--:B------:R-:W-:Y:S01]  /*1750*/  LOP3.LUT R40, R24, R2.reuse, RZ, 0xfc, !PT ;  /* 0x0000000218287212 */ /* 0x080fe200078efcff */
[----:B------:R-:W-:Y:S01]  /*1760*/  @!P5 IMAD.MOV R9, RZ, RZ, -R9 ;  /* 0x000000ffff09d224 */ /* 0x000fe200078e0a09 */
[-C--:B------:R-:W-:Y:S01]  /*1770*/  LOP3.LUT R38, R22, R2.reuse, RZ, 0xfc, !PT ;  /* 0x0000000216267212 */ /* 0x080fe200078efcff */
[----:B------:R-:W-:Y:S01]  /*1780*/  @!P1 IMAD.MOV R6, RZ, RZ, -R6 ;  /* 0x000000ffff069224 */ /* 0x000fe200078e0a06 */
[-C--:B------:R-:W-:Y:S01]  /*1790*/  LOP3.LUT R29, R28, R2.reuse, RZ, 0xfc, !PT ;  /* 0x000000021c1d7212 */ /* 0x080fe200078efcff */
[----:B------:R-:W-:Y:S01]  /*17a0*/  IMAD.SHL.U32 R233, R44, 0x2, RZ ;  /* 0x000000022ce97824 */ /* 0x000fe200078e00ff */
[-C--:B------:R-:W-:Y:S01]  /*17b0*/  LOP3.LUT R32, R32, R2.reuse, RZ, 0xfc, !PT ;  /* 0x0000000220207212 */ /* 0x080fe200078efcff */
[----:B------:R-:W-:Y:S01]  /*17c0*/  IMAD.SHL.U32 R232, R43, 0x2, RZ ;  /* 0x000000022be87824 */ /* 0x000fe200078e00ff */
[-C--:B------:R-:W-:Y:S01]  /*17d0*/  LOP3.LUT R33, R33, R2.reuse, RZ, 0xfc, !PT ;  /* 0x0000000221217212 */ /* 0x080fe200078efcff */
[----:B------:R-:W-:Y:S01]  /*17e0*/  @!P0 IMAD.IADD R18, R18, 0x1, -R47 ;  /* 0x0000000112128824 */ /* 0x000fe200078e0a2f */
[-C--:B------:R-:W-:Y:S01]  /*17f0*/  LOP3.LUT R26, R39, R2.reuse, RZ, 0xfc, !PT ;  /* 0x00000002271a7212 */ /* 0x080fe200078efcff */
[----:B------:R-:W-:Y:S01]  /*1800*/  IMAD.SHL.U32 R230, R41, 0x2, RZ ;  /* 0x0000000229e67824 */ /* 0x000fe200078e00ff */
[----:B------:R-:W-:Y:S01]  /*1810*/  LOP3.LUT R25, R45, R2, RZ, 0xfc, !PT ;  /* 0x000000022d197212 */ /* 0x000fe200078efcff */
[----:B------:R-:W-:Y:S01]  /*1820*/  IMAD.MOV.U32 R74, RZ, RZ, R18 ;  /* 0x000000ffff4a7224 */ /* 0x000fe200078e0012 */
[----:B------:R-:W-:Y:S01]  /*1830*/  ISETP.GE.AND P4, PT, R55, RZ, PT ;  /* 0x000000ff3700720c */ /* 0x000fe20003f86270 */
[----:B------:R-:W-:Y:S01]  /*1840*/  IMAD.SHL.U32 R229, R40, 0x2, RZ ;  /* 0x0000000228e57824 */ /* 0x000fe200078e00ff */
[----:B------:R-:W-:Y:S01]  /*1850*/  SEL R2, R0, RZ, !P3 ;  /* 0x000000ff00027207 */ /* 0x000fe20005800000 */
[----:B------:R-:W-:Y:S01]  /*1860*/  IMAD.SHL.U32 R228, R38, 0x2, RZ ;  /* 0x0000000226e47824 */ /* 0x000fe200078e00ff */
[----:B------:R-:W-:Y:S01]  /*1870*/  ISETP.GE.AND P2, PT, R50, RZ, PT ;  /* 0x000000ff3200720c */ /* 0x000fe20003f46270 */
[----:B------:R-:W-:Y:S01]  /*1880*/  IMAD.SHL.U32 R227, R37, 0x2, RZ ;  /* 0x0000000225e37824 */ /* 0x000fe200078e00ff */
[----:B------:R-:W-:Y:S01]  /*1890*/  ISETP.GE.AND P3, PT, R51, RZ, PT ;  /* 0x000000ff3300720c */ /* 0x000fe20003f66270 */
[----:B------:R-:W-:Y:S01]  /*18a0*/  IMAD.SHL.U32 R226, R36, 0x2, RZ ;  /* 0x0000000224e27824 */ /* 0x000fe200078e00ff */
[----:B------:R-:W-:Y:S01]  /*18b0*/  ISETP.GE.AND P5, PT, R52, RZ, PT ;  /* 0x000000ff3400720c */ /* 0x000fe20003fa6270 */
[----:B------:R-:W-:Y:S01]  /*18c0*/  IMAD.SHL.U32 R225, R35, 0x2, RZ ;  /* 0x0000000223e17824 */ /* 0x000fe200078e00ff */
[----:B------:R-:W-:Y:S01]  /*18d0*/  ISETP.GE.AND P1, PT, R49, RZ, PT ;  /* 0x000000ff3100720c */ /* 0x000fe20003f26270 */
[----:B------:R-:W-:Y:S01]  /*18e0*/  IMAD.SHL.U32 R224, R34, 0x2, RZ ;  /* 0x0000000222e07824 */ /* 0x000fe200078e00ff */
[----:B------:R-:W-:Y:S01]  /*18f0*/  ISETP.NE.AND P0, PT, RZ, c[0x0][0x178], PT ;  /* 0x00005e00ff007a0c */ /* 0x000fe20003f05270 */
[----:B------:R-:W-:Y:S01]  /*1900*/  @!P4 IMAD.MOV R8, RZ, RZ, -R8 ;  /* 0x000000ffff08c224 */ /* 0x000fe200078e0a08 */
[----:B------:R-:W-:Y:S01]  /*1910*/  LOP3.LUT R23, RZ, c[0x0][0x178], RZ, 0x33, !PT ;  /* 0x00005e00ff177a12 */ /* 0x000fe200078e33ff */
[----:B------:R-:W-:Y:S01]  /*1920*/  IMAD.SHL.U32 R223, R30, 0x2, RZ ;  /* 0x000000021edf7824 */ /* 0x000fe200078e00ff */
[----:B------:R-:W-:Y:S01]  /*1930*/  ISETP.NE.U32.AND P4, PT, R2, RZ, PT ;  /* 0x000000ff0200720c */ /* 0x000fe20003f85070 */
[----:B------:R-:W-:Y:S01]  /*1940*/  @!P2 IMAD.MOV R3, RZ, RZ, -R3 ;  /* 0x000000ffff03a224 */ /* 0x000fe200078e0a03 */
[C---:B------:R-:W-:Y:S01]  /*1950*/  SEL R22, R23.reuse, R19, !P0 ;  /* 0x0000001317167207 */ /* 0x040fe20004000000 */
[----:B------:R-:W-:Y:S01]  /*1960*/  IMAD.MOV.U32 R2, RZ, RZ, R14 ;  /* 0x000000ffff027224 */ /* 0x000fe200078e000e */
[C---:B------:R-:W-:Y:S01]  /*1970*/  SEL R19, R23.reuse, R15, !P0 ;  /* 0x0000000f17137207 */ /* 0x040fe20004000000 */
[----:B------:R-:W-:Y:S01]  /*1980*/  @!P3 IMAD.MOV R4, RZ, RZ, -R4 ;  /* 0x000000ffff04b224 */ /* 0x000fe200078e0a04 */
[----:B------:R-:W-:Y:S01]  /*1990*/  ISETP.GE.AND P3, PT, R112, c[0x0][0x180], PT ;  /* 0x0000600070007a0c */ /* 0x000fe20003f66270 */
[----:B------:R-:W-:Y:S01]  /*19a0*/  @!P5 IMAD.MOV R5, RZ, RZ, -R5 ;  /* 0x000000ffff05d224 */ /* 0x000fe200078e0a05 */
[C---:B------:R-:W-:Y:S01]  /*19b0*/  SEL R15, R23.reuse, R11, !P0 ;  /* 0x0000000b170f7207 */ /* 0x040fe20004000000 */
[----:B------:R-:W-:Y:S01]  /*19c0*/  @!P1 IMAD.MOV R2, RZ, RZ, -R2 ;  /* 0x000000ffff029224 */ /* 0x000fe200078e0a02 */
[C---:B------:R-:W-:Y:S01]  /*19d0*/  SEL R11, R23.reuse, R7, !P0 ;  /* 0x00000007170b7207 */ /* 0x040fe20004000000 */
[--C-:B------:R-:W-:Y:S01]  /*19e0*/  IMAD R166, R22, c[0x0][0x184], R86.reuse ;  /* 0x0000610016a67a24 */ /* 0x100fe200078e0256 */
[----:B------:R-:W-:Y:S01]  /*19f0*/  SEL R7, R23, R3, !P0 ;  /* 0x0000000317077207 */ /* 0x000fe20004000000 */
[--C-:B------:R-:W-:Y:S01]  /*1a00*/  IMAD R131, R19, c[0x0][0x184], R86.reuse ;  /* 0x0000610013837a24 */ /* 0x100fe200078e0256 */
[----:B------:R-:W-:Y:S01]  /*1a10*/  ISETP.NE.U32.AND P6, PT, R21, RZ, PT ;  /* 0x000000ff1500720c */ /* 0x000fe20003fc5070 */
[----:B------:R-:W-:Y:S01]  /*1a20*/  IMAD.WIDE R68, R166, R102, c[0x0][0x160] ;  /* 0x00005800a6447625 */ /* 0x000fe200078e0266 */
[----:B------:R-:W-:Y:S01]  /*1a30*/  SEL R3, R0, RZ, !P3 ;  /* 0x000000ff00037207 */ /* 0x000fe20005800000 */
[----:B------:R-:W-:Y:S01]  /*1a40*/  UIADD3 UR4, UR14, -0x100, URZ ;  /* 0xffffff000e047890 */ /* 0x000fe2000fffe03f */
[----:B------:R-:W-:Y:S01]  /*1a50*/  SEL R21, R23, R17, !P0 ;  /* 0x0000001117157207 */ /* 0x000fe20004000000 */
[----:B------:R-:W-:Y:S01]  /*1a60*/  IMAD R125, R15, c[0x0][0x184], R86 ;  /* 0x000061000f7d7a24 */ /* 0x000fe200078e0256 */
[----:B------:R-:W-:Y:S01]  /*1a70*/  SEL R20, R23, R16, !P0 ;  /* 0x0000001017147207 */ /* 0x000fe20004000000 */
[----:B-1----:R-:W-:Y:S01]  /*1a80*/  IMAD.WIDE R58, R131, R102, c[0x0][0x160] ;  /* 0x00005800833a7625 */ /* 0x002fe200078e0266 */
[----:B------:R-:W-:-:S02]  /*1a90*/  ISETP.GE.AND P5, PT, R80, c[0x0][0x180], PT ;  /* 0x0000600050007a0c */ /* 0x000fc40003fa6270 */
[----:B------:R-:W-:Y:S01]  /*1aa0*/  ISETP.GE.AND P3, PT, R81, c[0x0][0x180], PT ;  /* 0x0000600051007a0c */ /* 0x000fe20003f66270 */
[--C-:B------:R-:W-:Y:S01]  /*1ab0*/  IMAD R165, R21, c[0x0][0x184], R86.reuse ;  /* 0x0000610015a57a24 */ /* 0x100fe200078e0256 */
[C---:B------:R-:W-:Y:S01]  /*1ac0*/  SEL R17, R23.reuse, R13, !P0 ;  /* 0x0000000d17117207 */ /* 0x040fe20004000000 */
[--C-:B------:R-:W-:Y:S01]  /*1ad0*/  IMAD R164, R20, c[0x0][0x184], R86.reuse ;  /* 0x0000610014a47a24 */ /* 0x100fe200078e0256 */
[----:B------:R-:W-:Y:S01]  /*1ae0*/  SEL R16, R23, R12, !P0 ;  /* 0x0000000c17107207 */ /* 0x000fe20004000000 */
[----:B------:R-:W-:Y:S01]  /*1af0*/  IMAD.WIDE R62, R165, R102, c[0x0][0x160] ;  /* 0x00005800a53e7625 */ /* 0x000fe200078e0266 */
[----:B------:R-:W-:Y:S01]  /*1b00*/  SEL R14, R23, R10, !P0 ;  /* 0x0000000a170e7207 */ /* 0x000fe20004000000 */
[----:B------:R1:W-:Y:S01]  /*1b10*/  LDGSTS.E.BYPASS.LTC128B.128 [R233], [R68.64], P6 ;  /* 0x0000000044e97fae */ /* 0x0003e2000b101d54 */
[----:B------:R-:W-:Y:S01]  /*1b20*/  ISETP.GE.AND P2, PT, R84, c[0x0][0x180], PT ;  /* 0x0000600054007a0c */ /* 0x000fe20003f46270 */
[--C-:B------:R-:W-:Y:S01]  /*1b30*/  IMAD R129, R17, c[0x0][0x184], R86.reuse ;  /* 0x0000610011817a24 */ /* 0x100fe200078e0256 */
[C---:B------:R-:W-:Y:S01]  /*1b40*/  SEL R13, R23.reuse, R9, !P0 ;  /* 0x00000009170d7207 */ /* 0x040fe20004000000 */
[--C-:B------:R-:W-:Y:S01]  /*1b50*/  IMAD R127, R16, c[0x0][0x184], R86.reuse ;  /* 0x00006100107f7a24 */ /* 0x100fe200078e0256 */
[C---:B------:R-:W-:Y:S01]  /*1b60*/  SEL R12, R23.reuse, R8, !P0 ;  /* 0x00000008170c7207 */ /* 0x040fe20004000000 */
[----:B------:R-:W-:Y:S01]  /*1b70*/  IMAD.WIDE R60, R164, R102, c[0x0][0x160] ;  /* 0x00005800a43c7625 */ /* 0x000fe200078e0266 */
[C---:B------:R-:W-:Y:S01]  /*1b80*/  SEL R10, R23.reuse, R6, !P0 ;  /* 0x00000006170a7207 */ /* 0x040fe20004000000 */
[----:B------:R1:W-:Y:S01]  /*1b90*/  LDGSTS.E.BYPASS.LTC128B.128 [R232], [R62.64], P6 ;  /* 0x000000003ee87fae */ /* 0x0003e2000b101d54 */
[C---:B------:R-:W-:Y:S01]  /*1ba0*/  SEL R9, R23.reuse, R5, !P0 ;  /* 0x0000000517097207 */ /* 0x040fe20004000000 */
[--C-:B------:R-:W-:Y:S01]  /*1bb0*/  IMAD R123, R14, c[0x0][0x184], R86.reuse ;  /* 0x000061000e7b7a24 */ /* 0x100fe200078e0256 */
[----:B------:R-:W-:Y:S01]  /*1bc0*/  SEL R8, R23, R4, !P0 ;  /* 0x0000000417087207 */ /* 0x000fe20004000000 */
[--C-:B------:R-:W-:Y:S01]  /*1bd0*/  IMAD R117, R13, c[0x0][0x184], R86.reuse ;  /* 0x000061000d757a24 */ /* 0x100fe200078e0256 */
[----:B------:R-:W-:Y:S01]  /*1be0*/  SEL R6, R23, R2, !P0 ;  /* 0x0000000217067207 */ /* 0x000fe20004000000 */
[-C--:B--2---:R-:W-:Y:S01]  /*1bf0*/  IMAD.WIDE R56, R129, R102.reuse, c[0x0][0x160] ;  /* 0x0000580081387625 */ /* 0x084fe200078e0266 */
[C---:B------:R-:W-:Y:S01]  /*1c00*/  SEL R4, R0.reuse, RZ, !P5 ;  /* 0x000000ff00047207 */ /* 0x040fe20006800000 */
[----:B------:R2:W-:Y:S01]  /*1c10*/  LDGSTS.E.BYPASS.LTC128B.128 [R231], [R60.64], P6 ;  /* 0x000000003ce77fae */ /* 0x0005e2000b101d54 */
[----:B------:R-:W-:Y:S01]  /*1c20*/  SEL R23, R0, RZ, !P3 ;  /* 0x000000ff00177207 */ /* 0x000fe20005800000 */
[--C-:B------:R-:W-:Y:S01]  /*1c30*/  IMAD R115, R12, c[0x0][0x184], R86.reuse ;  /* 0x000061000c737a24 */ /* 0x100fe200078e0256 */
[----:B------:R-:W-:Y:S01]  /*1c40*/  ISETP.GE.AND P5, PT, R79, c[0x0][0x180], PT ;  /* 0x000060004f007a0c */ /* 0x000fe20003fa6270 */
[-C--:B---3--:R-:W-:Y:S01]  /*1c50*/  IMAD.WIDE R54, R127, R102.reuse, c[0x0][0x160] ;  /* 0x000058007f367625 */ /* 0x088fe200078e0266 */
[----:B------:R-:W-:Y:S01]  /*1c60*/  SEL R5, R0, RZ, !P2 ;  /* 0x000000ff00057207 */ /* 0x000fe20005000000 */
[----:B------:R3:W-:Y:S01]  /*1c70*/  LDGSTS.E.BYPASS.LTC128B.128 [R230], [R58.64], P6 ;  /* 0x000000003ae67fae */ /* 0x0007e2000b101d54 */
[----:B------:R-:W-:Y:S01]  /*1c80*/  ISETP.GE.AND P3, PT, R108, c[0x0][0x180], PT ;  /* 0x000060006c007a0c */ /* 0x000fe20003f66270 */
[--C-:B------:R-:W-:Y:S01]  /*1c90*/  IMAD R113, R11, c[0x0][0x184], R86.reuse ;  /* 0x000061000b717a24 */ /* 0x100fe200078e0256 */
[----:B------:R-:W-:Y:S01]  /*1ca0*/  ISETP.GE.AND P2, PT, R110, c[0x0][0x180], PT ;  /* 0x000060006e007a0c */ /* 0x000fe20003f46270 */
[-C--:B----4-:R-:W-:Y:S01]  /*1cb0*/  IMAD.WIDE R52, R125, R102.reuse, c[0x0][0x160] ;  /* 0x000058007d347625 */ /* 0x090fe200078e0266 */
[C---:B------:R-:W-:Y:S01]  /*1cc0*/  SEL R24, R0.reuse, RZ, !P5 ;  /* 0x000000ff00187207 */ /* 0x040fe20006800000 */
[----:B------:R4:W-:Y:S01]  /*1cd0*/  LDGSTS.E.BYPASS.LTC128B.128 [R229], [R56.64], P6 ;  /* 0x0000000038e57fae */ /* 0x0009e2000b101d54 */
[----:B------:R-:W-:Y:S01]  /*1ce0*/  SEL R28, R0, RZ, !P3 ;  /* 0x000000ff001c7207 */ /* 0x000fe20005800000 */
[--C-:B------:R-:W-:Y:S01]  /*1cf0*/  IMAD R111, R10, c[0x0][0x184], R86.reuse ;  /* 0x000061000a6f7a24 */ /* 0x100fe200078e0256 */
[----:B------:R-:W-:Y:S01]  /*1d00*/  ISETP.GE.AND P5, PT, R106, c[0x0][0x180], PT ;  /* 0x000060006a007a0c */ /* 0x000fe20003fa6270 */
[-C--:B-----5:R-:W-:Y:S01]  /*1d10*/  IMAD.WIDE R50, R123, R102.reuse, c[0x0][0x160] ;  /* 0x000058007b327625 */ /* 0x0a0fe200078e0266 */
[----:B------:R-:W-:Y:S01]  /*1d20*/  SEL R27, R0, RZ, !P2 ;  /* 0x000000ff001b7207 */ /* 0x000fe20005000000 */
[----:B------:R5:W-:Y:S01]  /*1d30*/  LDGSTS.E.BYPASS.LTC128B.128 [R228], [R54.64], P6 ;  /* 0x0000000036e47fae */ /* 0x000be2000b101d54 */
[----:B------:R-:W-:Y:S01]  /*1d40*/  ISETP.GE.AND P3, PT, R168, c[0x0][0x180], PT ;  /* 0x00006000a8007a0c */ /* 0x000fe20003f66270 */
[----:B------:R-:W-:Y:S01]  /*1d50*/  IMAD.MOV.U32 R16, RZ, RZ, c[0x0][0x188] ;  /* 0x00006200ff107624 */ /* 0x000fe200078e00ff */
[----:B------:R-:W-:Y:S01]  /*1d60*/  ISETP.GE.AND P2, PT, R104, c[0x0][0x180], PT ;  /* 0x0000600068007a0c */ /* 0x000fe20003f46270 */
[--C-:B------:R-:W-:Y:S01]  /*1d70*/  IMAD R109, R9, c[0x0][0x184], R86.reuse ;  /* 0x00006100096d7a24 */ /* 0x100fe200078e0256 */
[----:B------:R-:W-:Y:S01]  /*1d80*/  SEL R31, R0, RZ, !P5 ;  /* 0x000000ff001f7207 */ /* 0x000fe20006800000 */
[--C-:B------:R-:W-:Y:S01]  /*1d90*/  IMAD R107, R8, c[0x0][0x184], R86.reuse ;  /* 0x00006100086b7a24 */ /* 0x100fe200078e0256 */
[C---:B------:R-:W-:Y:S01]  /*1da0*/  SEL R71, R0.reuse, RZ, !P3 ;  /* 0x000000ff00477207 */ /* 0x040fe20005800000 */
[-C--:B------:R-:W-:Y:S01]  /*1db0*/  IMAD.WIDE R46, R115, R102.reuse, c[0x0][0x160] ;  /* 0x00005800732e7625 */ /* 0x080fe200078e0266 */
[----:B------:R-:W-:Y:S01]  /*1dc0*/  ISETP.GE.AND P5, PT, R169, c[0x0][0x180], PT ;  /* 0x00006000a9007a0c */ /* 0x000fe20003fa6270 */
[----:B------:R1:W-:Y:S01]  /*1dd0*/  LDGSTS.E.BYPASS.LTC128B.128 [R227], [R52.64], P6 ;  /* 0x0000000034e37fae */ /* 0x0003e2000b101d54 */
[----:B------:R-:W-:Y:S01]  /*1de0*/  SEL R70, R0, RZ, !P2 ;  /* 0x000000ff00467207 */ /* 0x000fe20005000000 */
[--C-:B------:R-:W-:Y:S01]  /*1df0*/  IMAD R105, R7, c[0x0][0x184], R86.reuse ;  /* 0x0000610007697a24 */ /* 0x100fe200078e0256 */
[----:B------:R-:W-:Y:S01]  /*1e00*/  ISETP.GE.AND P3, PT, R171, c[0x0][0x180], PT ;  /* 0x00006000ab007a0c */ /* 0x000fe20003f66270 */
[-C--:B------:R-:W-:Y:S01]  /*1e10*/  IMAD.WIDE R44, R113, R102.reuse, c[0x0][0x160] ;  /* 0x00005800712c7625 */ /* 0x080fe200078e0266 */
[----:B------:R-:W-:Y:S01]  /*1e20*/  ISETP.GE.AND P2, PT, R170, c[0x0][0x180], PT ;  /* 0x00006000aa007a0c */ /* 0x000fe20003f46270 */
[----:B------:R1:W-:Y:S01]  /*1e30*/  LDGSTS.E.BYPASS.LTC128B.128 [R226], [R50.64], P6 ;  /* 0x0000000032e27fae */ /* 0x0003e2000b101d54 */
[----:B------:R-:W-:Y:S01]  /*1e40*/  ISETP.GE.AND P1, PT, R86, UR5, PT ;  /* 0x0000000556007c0c */ /* 0x000fe2000bf26270 */
[----:B------:R-:W-:Y:S01]  /*1e50*/  IMAD.SHL.U32 R222, R29, 0x2, RZ ;  /* 0x000000021dde7824 */ /* 0x000fe200078e00ff */
[----:B------:R-:W-:Y:S01]  /*1e60*/  SEL R72, R0, RZ, !P5 ;  /* 0x000000ff00487207 */ /* 0x000fe20006800000 */
[----:B------:R-:W-:Y:S01]  /*1e70*/  IMAD R103, R6, c[0x0][0x184], R86 ;  /* 0x0000610006677a24 */ /* 0x000fe200078e0256 */
[----:B------:R-:W-:Y:S01]  /*1e80*/  SEL R75, R0, RZ, !P3 ;  /* 0x000000ff004b7207 */ /* 0x000fe20005800000 */
[----:B------:R-:W-:Y:S01]  /*1e90*/  IMAD.WIDE R42, R111, R102, c[0x0][0x160] ;  /* 0x000058006f2a7625 */ /* 0x000fe200078e0266 */
[----:B------:R-:W-:-:S02]  /*1ea0*/  ISETP.GE.AND P5, PT, R172, c[0x0][0x180], PT ;  /* 0x00006000ac007a0c */ /* 0x000fc40003fa6270 */
[----:B------:R-:W-:Y:S01]  /*1eb0*/  SEL R73, R0, RZ, !P2 ;  /* 0x000000ff00497207 */ /* 0x000fe20005000000 */
[----:B------:R-:W-:Y:S01]  /*1ec0*/  IMAD.SHL.U32 R221, R32, 0x2, RZ ;  /* 0x0000000220dd7824 */ /* 0x000fe200078e00ff */
[----:B------:R-:W-:Y:S01]  /*1ed0*/  ISETP.GE.AND P3, PT, R173, c[0x0][0x180], PT ;  /* 0x00006000ad007a0c */ /* 0x000fe20003f66270 */
[-C--:B------:R-:W-:Y:S01]  /*1ee0*/  IMAD.WIDE R40, R109, R102.reuse, c[0x0][0x160] ;  /* 0x000058006d287625 */ /* 0x080fe200078e0266 */
[----:B------:R-:W-:Y:S02]  /*1ef0*/  PLOP3.LUT P0, PT, PT, PT, UP1, 0x80, 0x0 ;  /* 0x000000000000781c */ /* 0x000fe40003f0f018 */
[----:B------:R-:W-:Y:S01]  /*1f00*/  ISETP.GE.AND P2, PT, R205, UR5, PT ;  /* 0x00000005cd007c0c */ /* 0x000fe2000bf46270 */
[----:B------:R-:W-:Y:S01]  /*1f10*/  IMAD.SHL.U32 R220, R33, 0x2, RZ ;  /* 0x0000000221dc7824 */ /* 0x000fe200078e00ff */
[----:B------:R-:W-:Y:S01]  /*1f20*/  SEL R2, RZ, 0x10, P1 ;  /* 0x00000010ff027807 */ /* 0x000fe20000800000 */
[----:B------:R-:W-:Y:S01]  /*1f30*/  IMAD.WIDE R38, R107, R102, c[0x0][0x160] ;  /* 0x000058006b267625 */ /* 0x000fe200078e0266 */
[----:B------:R-:W-:-:S02]  /*1f40*/  SEL R76, R0, RZ, !P5 ;  /* 0x000000ff004c7207 */ /* 0x000fc40006800000 */
[----:B------:R-:W-:Y:S01]  /*1f50*/  SEL R77, R0, RZ, !P3 ;  /* 0x000000ff004d7207 */ /* 0x000fe20005800000 */
[----:B------:R-:W-:Y:S01]  /*1f60*/  IMAD.SHL.U32 R219, R26, 0x2, RZ ;  /* 0x000000021adb7824 */ /* 0x000fe200078e00ff */
[----:B------:R-:W-:Y:S01]  /*1f70*/  PLOP3.LUT P3, PT, PT, PT, UP1, 0x80, 0x0 ;  /* 0x000000000000781c */ /* 0x000fe20003f6f018 */
[-C--:B------:R-:W-:Y:S01]  /*1f80*/  IMAD.WIDE R36, R105, R102.reuse, c[0x0][0x160] ;  /* 0x0000580069247625 */ /* 0x080fe200078e0266 */
[----:B------:R-:W-:Y:S02]  /*1f90*/  SEL R0, RZ, 0x10, P2 ;  /* 0x00000010ff007807 */ /* 0x000fe40001000000 */
[----:B------:R-:W-:Y:S01]  /*1fa0*/  SEL R78, R2, RZ, P0 ;  /* 0x000000ff024e7207 */ /* 0x000fe20000000000 */
[----:B------:R-:W-:Y:S01]  /*1fb0*/  IMAD.SHL.U32 R218, R25, 0x2, RZ ;  /* 0x0000000219da7824 */ /* 0x000fe200078e00ff */
[----:B------:R-:W-:Y:S01]  /*1fc0*/  ISETP.GE.AND P0, PT, R112, UR5, PT ;  /* 0x0000000570007c0c */ /* 0x000fe2000bf06270 */
[----:B------:R-:W-:Y:S01]  /*1fd0*/  IMAD.WIDE R64, R103, R102, c[0x0][0x160] ;  /* 0x0000580067407625 */ /* 0x000fe200078e0266 */
[----:B------:R-:W-:-:S02]  /*1fe0*/  SEL R18, R0, RZ, P3 ;  /* 0x000000ff00127207 */ /* 0x000fc40001800000 */
[----:B------:R-:W-:Y:S02]  /*1ff0*/  PLOP3.LUT P3, PT, PT, PT, UP1, 0x80, 0x0 ;  /* 0x000000000000781c */ /* 0x000fe40003f6f018 */
[----:B------:R-:W-:Y:S02]  /*2000*/  SEL R0, RZ, 0x10, P0 ;  /* 0x00000010ff007807 */ /* 0x000fe40000000000 */
[----:B------:R-:W-:Y:S02]  /*2010*/  ISETP.GE.AND P0, PT, R80, UR5, PT ;  /* 0x0000000550007c0c */ /* 0x000fe4000bf06270 */
[----:B------:R-:W-:Y:S01]  /*2020*/  ISETP.GE.AND P5, PT, R48, RZ, PT ;  /* 0x000000ff3000720c */ /* 0x000fe20003fa6270 */
[----:B------:R-:W-:Y:S01]  /*2030*/  IMAD.WIDE R48, R117, R102, c[0x0][0x160] ;  /* 0x0000580075307625 */ /* 0x000fe200078e0266 */
[----:B------:R-:W-:Y:S02]  /*2040*/  SEL R100, R0, RZ, P3 ;  /* 0x000000ff00647207 */ /* 0x000fe40001800000 */
[----:B------:R-:W-:-:S02]  /*2050*/  ISETP.NE.AND P1, PT, RZ, c[0x0][0x17c], PT ;  /* 0x00005f00ff007a0c */ /* 0x000fc40003f25270 */
[----:B------:R-:W-:Y:S01]  /*2060*/  PLOP3.LUT P3, PT, PT, PT, UP1, 0x80, 0x0 ;  /* 0x000000000000781c */ /* 0x000fe20003f6f018 */
[----:B------:R1:W-:Y:S01]  /*2070*/  LDGSTS.E.BYPASS.LTC128B.128 [R225], [R48.64], P6 ;  /* 0x0000000030e17fae */ /* 0x0003e2000b101d54 */
[----:B------:R-:W-:Y:S02]  /*2080*/  SEL R0, RZ, 0x10, P0 ;  /* 0x00000010ff007807 */ /* 0x000fe40000000000 */
[----:B------:R-:W-:Y:S01]  /*2090*/  ISETP.GE.AND P0, PT, R84, UR5, PT ;  /* 0x0000000554007c0c */ /* 0x000fe2000bf06270 */
[----:B------:R1:W-:Y:S01]  /*20a0*/  LDGSTS.E.BYPASS.LTC128B.128 [R224], [R46.64], P6 ;  /* 0x000000002ee07fae */ /* 0x0003e2000b101d54 */
[----:B------:R-:W-:Y:S01]  /*20b0*/  SEL R101, R0, RZ, P3 ;  /* 0x000000ff00657207 */ /* 0x000fe20001800000 */
[----:B------:R-:W-:Y:S01]  /*20c0*/  @!P5 IMAD.MOV R74, RZ, RZ, -R74 ;  /* 0x000000ffff4ad224 */ /* 0x000fe200078e0a4a */
[----:B------:R-:W-:Y:S01]  /*20d0*/  PLOP3.LUT P3, PT, PT, PT, UP1, 0x80, 0x0 ;  /* 0x000000000000781c */ /* 0x000fe20003f6f018 */
[----:B------:R1:W-:Y:S01]  /*20e0*/  LDGSTS.E.BYPASS.LTC128B.128 [R223], [R44.64], P6 ;  /* 0x000000002cdf7fae */ /* 0x0003e2000b101d54 */
[----:B------:R-:W-:-:S02]  /*20f0*/  SEL R0, RZ, 0x10, P0 ;  /* 0x00000010ff007807 */ /* 0x000fc40000000000 */
[----:B------:R-:W-:Y:S01]  /*2100*/  ISETP.GE.AND P0, PT, R81, UR5, PT ;  /* 0x0000000551007c0c */ /* 0x000fe2000bf06270 */
[----:B------:R1:W-:Y:S01]  /*2110*/  LDGSTS.E.BYPASS.LTC128B.128 [R222], [R42.64], P6 ;  /* 0x000000002ade7fae */ /* 0x0003e2000b101d54 */
[----:B------:R-:W-:Y:S02]  /*2120*/  SEL R98, R0, RZ, P3 ;  /* 0x000000ff00627207 */ /* 0x000fe40001800000 */
[----:B------:R-:W-:Y:S01]  /*2130*/  PLOP3.LUT P3, PT, PT, PT, UP1, 0x80, 0x0 ;  /* 0x000000000000781c */ /* 0x000fe20003f6f018 */
[----:B------:R1:W-:Y:S01]  /*2140*/  LDGSTS.E.BYPASS.LTC128B.128 [R221], [R40.64], P6 ;  /* 0x0000000028dd7fae */ /* 0x0003e2000b101d54 */
[----:B------:R-:W-:Y:S02]  /*2150*/  SEL R0, RZ, 0x10, P0 ;  /* 0x00000010ff007807 */ /* 0x000fe40000000000 */
[----:B------:R-:W-:Y:S01]  /*2160*/  ISETP.GE.AND P0, PT, R79, UR5, PT ;  /* 0x000000054f007c0c */ /* 0x000fe2000bf06270 */
[----:B------:R1:W-:Y:S01]  /*2170*/  LDGSTS.E.BYPASS.LTC128B.128 [R220], [R38.64], P6 ;  /* 0x0000000026dc7fae */ /* 0x0003e2000b101d54 */
[----:B------:R-:W-:-:S02]  /*2180*/  @!P1 LOP3.LUT R74, RZ, c[0x0][0x17c], RZ, 0x33, !PT ;  /* 0x00005f00ff4a9a12 */ /* 0x000fc400078e33ff */
[----:B------:R-:W-:Y:S01]  /*2190*/  SEL R15, R0, RZ, P3 ;  /* 0x000000ff000f7207 */ /* 0x000fe20001800000 */
[----:B------:R1:W-:Y:S01]  /*21a0*/  LDGSTS.E.BYPASS.LTC128B.128 [R219], [R36.64], P6 ;  /* 0x0000000024db7fae */ /* 0x0003e2000b101d54 */
[----:B------:R-:W-:Y:S01]  /*21b0*/  PLOP3.LUT P3, PT, PT, PT, UP1, 0x80, 0x0 ;  /* 0x000000000000781c */ /* 0x000fe20003f6f018 */
[----:B------:R-:W-:Y:S01]  /*21c0*/  IMAD R234, R205, c[0x0][0x188], R74 ;  /* 0x00006200cdea7a24 */ /* 0x000fe200078e024a */
[----:B------:R-:W-:Y:S01]  /*21d0*/  SEL R0, RZ, 0x10, P0 ;  /* 0x00000010ff007807 */ /* 0x000fe20000000000 */
[----:B------:R1:W-:Y:S01]  /*21e0*/  LDGSTS.E.BYPASS.LTC128B.128 [R218], [R64.64], P6 ;  /* 0x0000000040da7fae */ /* 0x0003e2000b101d54 */
[----:B------:R-:W-:Y:S01]  /*21f0*/  ISETP.GE.AND P0, PT, R110, UR5, PT ;  /* 0x000000056e007c0c */ /* 0x000fe2000bf06270 */
[----:B------:R-:W-:Y:S01]  /*2200*/  IMAD R236, R16, 0x8, R234 ;  /* 0x0000000810ec7824 */ /* 0x000fe200078e02ea */
[----:B------:R-:W-:Y:S01]  /*2210*/  SEL R96, R0, RZ, P3 ;  /* 0x000000ff00607207 */ /* 0x000fe20001800000 */
[-C--:B------:R-:W-:Y:S01]  /*2220*/  IMAD.WIDE R66, R234, R102.reuse, c[0x0][0x168] ;  /* 0x00005a00ea427625 */ /* 0x080fe200078e0266 */
[----:B------:R-:W-:Y:S01]  /*2230*/  PLOP3.LUT P3, PT, PT, PT, UP1, 0x80, 0x0 ;  /* 0x000000000000781c */ /* 0x000fe20003f6f018 */
[----:B------:R-:W0:Y:S01]  /*2240*/  LDGDEPBAR ;  /* 0x00000000000079af */ /* 0x000e220000000000 */
[----:B------:R-:W-:Y:S01]  /*2250*/  SEL R0, RZ, 0x10, P0 ;  /* 0x00000010ff007807 */ /* 0x000fe20000000000 */
[----:B------:R-:W-:Y:S01]  /*2260*/  IMAD R238, R16, 0x8, R236 ;  /* 0x0000000810ee7824 */ /* 0x000fe200078e02ec */
[----:B------:R-:W-:Y:S01]  /*2270*/  ISETP.GE.AND P0, PT, R108, UR5, PT ;  /* 0x000000056c007c0c */ /* 0x000fe2000bf06270 */
[----:B------:R1:W-:Y:S01]  /*2280*/  LDGSTS.E.BYPASS.LTC128B.128 [R233+0x18000], [R66.64], P4 ;  /* 0x1800000042e97fae */ /* 0x0003e2000a101d54 */
[----:B------:R-:W-:Y:S01]  /*2290*/  SEL R94, R0, RZ, P3 ;  /* 0x000000ff005e7207 */ /* 0x000fe20001800000 */
[----:B------:R-:W-:Y:S01]  /*22a0*/  IMAD R99, R16, 0x8, R238 ;  /* 0x0000000810637824 */ /* 0x000fe200078e02ee */
[----:B------:R-:W-:Y:S01]  /*22b0*/  PLOP3.LUT P3, PT, PT, PT, UP1, 0x80, 0x0 ;  /* 0x000000000000781c */ /* 0x000fe20003f6f018 */
[----:B------:R-:W-:Y:S01]  /*22c0*/  IMAD.WIDE R6, R236, R102, c[0x0][0x168] ;  /* 0x00005a00ec067625 */ /* 0x000fe200078e0266 */
[----:B------:R-:W-:-:S02]  /*22d0*/  SEL R0, RZ, 0x10, P0 ;  /* 0x00000010ff007807 */ /* 0x000fc40000000000 */
[----:B------:R-:W-:Y:S01]  /*22e0*/  ISETP.GE.AND P0, PT, R106, UR5, PT ;  /* 0x000000056a007c0c */ /* 0x000fe2000bf06270 */
[----:B------:R-:W-:Y:S01]  /*22f0*/  IMAD R95, R16, 0x8, R99 ;  /* 0x00000008105f7824 */ /* 0x000fe200078e0263 */
[----:B------:R-:W-:Y:S02]  /*2300*/  SEL R83, R0, RZ, P3 ;  /* 0x000000ff00537207 */ /* 0x000fe40001800000 */
[----:B------:R-:W-:Y:S01]  /*2310*/  ISETP.NE.U32.AND P2, PT, R3, RZ, PT ;  /* 0x000000ff0300720c */ /* 0x000fe20003f45070 */
[----:B------:R-:W-:Y:S01]  /*2320*/  IMAD R93, R16, 0x8, R95 ;  /* 0x00000008105d7824 */ /* 0x000fe200078e025f */
[----:B------:R-:W-:Y:S01]  /*2330*/  PLOP3.LUT P3, PT, PT, PT, UP1, 0x80, 0x0 ;  /* 0x000000000000781c */ /* 0x000fe20003f6f018 */
[-C--:B------:R-:W-:Y:S01]  /*2340*/  IMAD.WIDE R2, R99, R102.reuse, c[0x0][0x168] ;  /* 0x00005a0063027625 */ /* 0x080fe200078e0266 */
[----:B------:R-:W-:Y:S02]  /*2350*/  SEL R0, RZ, 0x10, P0 ;  /* 0x00000010ff007807 */ /* 0x000fe40000000000 */
[----:B------:R-:W-:Y:S01]  /*2360*/  ISETP.NE.U32.AND P5, PT, R4, RZ, PT ;  /* 0x000000ff0400720c */ /* 0x000fe20003fa5070 */
[----:B------:R-:W-:Y:S01]  /*2370*/  IMAD.WIDE R10, R95, R102, c[0x0][0x168] ;  /* 0x00005a005f0a7625 */ /* 0x000fe200078e0266 */
[----:B------:R-:W-:-:S02]  /*2380*/  ISETP.GE.AND P0, PT, R104, UR5, PT ;  /* 0x0000000568007c0c */ /* 0x000fc4000bf06270 */
[----:B------:R-:W-:Y:S01]  /*2390*/  ISETP.NE.U32.AND P1, PT, R5, RZ, PT ;  /* 0x000000ff0500720c */ /* 0x000fe20003f25070 */
[-C--:B------:R-:W-:Y:S01]  /*23a0*/  IMAD.WIDE R4, R238, R102.reuse, c[0x0][0x168] ;  /* 0x00005a00ee047625 */ /* 0x080fe200078e0266 */
[----:B------:R-:W-:Y:S01]  /*23b0*/  ISETP.NE.U32.AND P6, PT, R23, RZ, PT ;  /* 0x000000ff1700720c */ /* 0x000fe20003fc5070 */
[----:B------:R1:W-:Y:S01]  /*23c0*/  LDGSTS.E.BYPASS.LTC128B.128 [R232+0x18000], [R6.64], P2 ;  /* 0x1800000006e87fae */ /* 0x0003e20009101d54 */
[----:B------:R-:W-:Y:S01]  /*23d0*/  ISETP.NE.U32.AND P4, PT, R24, RZ, PT ;  /* 0x000000ff1800720c */ /* 0x000fe20003f85070 */
[-C--:B------:R-:W-:Y:S01]  /*23e0*/  IMAD.WIDE R12, R93, R102.reuse, c[0x0][0x168] ;  /* 0x00005a005d0c7625 */ /* 0x080fe200078e0266 */
[----:B------:R-:W-:Y:S02]  /*23f0*/  SEL R82, R0, RZ, P3 ;  /* 0x000000ff00527207 */ /* 0x000fe40001800000 */
[----:B------:R-:W-:Y:S01]  /*2400*/  PLOP3.LUT P3, PT, PT, PT, UP1, 0x80, 0x0 ;  /* 0x000000000000781c */ /* 0x000fe20003f6f018 */
[----:B------:R1:W-:Y:S01]  /*2410*/  LDGSTS.E.BYPASS.LTC128B.128 [R231+0x18000], [R4.64], P5 ;  /* 0x1800000004e77fae */ /* 0x0003e2000a901d54 */
[----:B------:R-:W-:Y:S01]  /*2420*/  SEL R0, RZ, 0x10, P0 ;  /* 0x00000010ff007807 */ /* 0x000fe20000000000 */
[----:B------:R-:W-:Y:S01]  /*2430*/  IMAD R91, R16, 0x8, R93 ;  /* 0x00000008105b7824 */ /* 0x000fe200078e025d */
[----:B------:R-:W-:Y:S01]  /*2440*/  ISETP.GE.AND P0, PT, R168, UR5, PT ;  /* 0x00000005a8007c0c */ /* 0x000fe2000bf06270 */
[----:B------:R1:W-:Y:S01]  /*2450*/  LDGSTS.E.BYPASS.LTC128B.128 [R230+0x18000], [R2.64], P1 ;  /* 0x1800000002e67fae */ /* 0x0003e20008901d54 */
[----:B------:R-:W-:Y:S01]  /*2460*/  SEL R92, R0, RZ, P3 ;  /* 0x000000ff005c7207 */ /* 0x000fe20001800000 */
[C---:B------:R-:W-:Y:S01]  /*2470*/  IMAD R89, R16.reuse, 0x8, R91 ;  /* 0x0000000810597824 */ /* 0x040fe200078e025b */
[----:B------:R-:W-:Y:S01]  /*2480*/  PLOP3.LUT P3, PT, PT, PT, UP1, 0x80, 0x0 ;  /* 0x000000000000781c */ /* 0x000fe20003f6f018 */
[----:B------:R1:W-:Y:S01]  /*2490*/  LDGSTS.E.BYPASS.LTC128B.128 [R229+0x18000], [R10.64], P6 ;  /* 0x180000000ae57fae */ /* 0x0003e2000b101d54 */
        /* <DEDUP_REMOVED lines=10> */
[----:B------:R-:W-:Y:S01]  /*2540*/  IMAD.WIDE R32, R89, R102, c[0x0][0x168] ;  /* 0x00005a0059207625 */ /* 0x000fe200078e0266 */
[----:B------:R-:W-:Y:S02]  /*2550*/  ISETP.NE.U32.AND P4, PT, R71, RZ, PT ;  /* 0x000000ff4700720c */ /* 0x000fe40003f85070 */
[----:B------:R-:W-:Y:S02]  /*2560*/  SEL R71, R0, RZ, P3 ;  /* 0x000000ff00477207 */ /* 0x000fe40001800000 */
[----:B------:R-:W-:Y:S02]  /*2570*/  PLOP3.LUT P3, PT, PT, PT, UP1, 0x80, 0x0 ;  /* 0x000000000000781c */ /* 0x000fe40003f6f018 */
[----:B------:R-:W-:Y:S02]  /*2580*/  SEL R0, RZ, 0x10, P0 ;  /* 0x00000010ff007807 */ /* 0x000fe40000000000 */
[----:B------:R-:W-:-:S02]  /*2590*/  ISETP.GE.AND P0, PT, R171, UR5, PT ;  /* 0x00000005ab007c0c */ /* 0x000fc4000bf06270 */
[----:B------:R-:W-:Y:S02]  /*25a0*/  ISETP.NE.U32.AND P6, PT, R70, RZ, PT ;  /* 0x000000ff4600720c */ /* 0x000fe40003fc5070 */
[----:B------:R-:W-:Y:S02]  /*25b0*/  SEL R70, R0, RZ, P3 ;  /* 0x000000ff00467207 */ /* 0x000fe40001800000 */
[----:B------:R-:W-:Y:S02]  /*25c0*/  PLOP3.LUT P3, PT, PT, PT, UP1, 0x80, 0x0 ;  /* 0x000000000000781c */ /* 0x000fe40003f6f018 */
[----:B------:R-:W-:Y:S02]  /*25d0*/  SEL R0, RZ, 0x10, P0 ;  /* 0x00000010ff007807 */ /* 0x000fe40000000000 */
[----:B------:R-:W-:Y:S02]  /*25e0*/  ISETP.GE.AND P0, PT, R172, UR5, PT ;  /* 0x00000005ac007c0c */ /* 0x000fe4000bf06270 */
[----:B------:R-:W-:-:S02]  /*25f0*/  SEL R88, R0, RZ, P3 ;  /* 0x000000ff00587207 */ /* 0x000fc40001800000 */
[----:B------:R-:W-:Y:S02]  /*2600*/  PLOP3.LUT P3, PT, PT, PT, UP1, 0x80, 0x0 ;  /* 0x000000000000781c */ /* 0x000fe40003f6f018 */
[----:B------:R-:W-:Y:S02]  /*2610*/  SEL R0, RZ, 0x10, P0 ;  /* 0x00000010ff007807 */ /* 0x000fe40000000000 */
[----:B------:R-:W-:Y:S02]  /*2620*/  ISETP.GE.AND P0, PT, R173, UR5, PT ;  /* 0x00000005ad007c0c */ /* 0x000fe4000bf06270 */
[----:B------:R-:W-:Y:S02]  /*2630*/  SEL R97, R0, RZ, P3 ;  /* 0x000000ff00617207 */ /* 0x000fe40001800000 */
[----:B------:R-:W-:Y:S02]  /*2640*/  PLOP3.LUT P3, PT, PT, PT, UP1, 0x80, 0x0 ;  /* 0x000000000000781c */ /* 0x000fe40003f6f018 */
[----:B------:R-:W-:-:S02]  /*2650*/  SEL R0, RZ, 0x10, P0 ;  /* 0x00000010ff007807 */ /* 0x000fc40000000000 */
[----:B------:R-:W-:Y:S02]  /*2660*/  ISETP.NE.U32.AND P2, PT, R27, RZ, PT ;  /* 0x000000ff1b00720c */ /* 0x000fe40003f45070 */
[----:B------:R-:W-:Y:S02]  /*2670*/  ISETP.GE.AND P0, PT, R86, UR4, PT ;  /* 0x0000000456007c0c */ /* 0x000fe4000bf06270 */
[----:B------:R-:W-:Y:S01]  /*2680*/  SEL R86, R0, RZ, P3 ;  /* 0x000000ff00567207 */ /* 0x000fe20001800000 */
[----:B------:R-:W-:Y:S01]  /*2690*/  IMAD R0, R16, 0x8, R85 ;  /* 0x0000000810007824 */ /* 0x000fe200078e0255 */
[----:B------:R-:W-:Y:S01]  /*26a0*/  ISETP.NE.U32.AND P5, PT, R28, RZ, PT ;  /* 0x000000ff1c00720c */ /* 0x000fe20003fa5070 */
[-C--:B------:R-:W-:Y:S01]  /*26b0*/  IMAD.WIDE R28, R85, R102.reuse, c[0x0][0x168] ;  /* 0x00005a00551c7625 */ /* 0x080fe200078e0266 */
[----:B------:R-:W-:Y:S02]  /*26c0*/  ISETP.NE.U32.AND P1, PT, R31, RZ, PT ;  /* 0x000000ff1f00720c */ /* 0x000fe40003f25070 */
[----:B------:R-:W-:Y:S01]  /*26d0*/  PLOP3.LUT P3, PT, PT, PT, UP0, 0x80, 0x0 ;  /* 0x000000000000781c */ /* 0x000fe20003f6f008 */
[-C--:B------:R-:W-:Y:S01]  /*26e0*/  IMAD.WIDE R26, R0, R102.reuse, c[0x0][0x168] ;  /* 0x00005a00001a7625 */ /* 0x080fe200078e0266 */
[----:B------:R-:W-:Y:S01]  /*26f0*/  SEL R8, RZ, 0x10, P0 ;  /* 0x00000010ff087807 */ /* 0x000fe20000000000 */
[----:B------:R1:W-:Y:S01]  /*2700*/  LDGSTS.E.BYPASS.LTC128B.128 [R227+0x18000], [R34.64], P2 ;  /* 0x1800000022e37fae */ /* 0x0003e20009101d54 */
[----:B------:R-:W-:Y:S01]  /*2710*/  ISETP.NE.U32.AND P2, PT, R72, RZ, PT ;  /* 0x000000ff4800720c */ /* 0x000fe20003f45070 */
[----:B------:R-:W-:Y:S01]  /*2720*/  IMAD R0, R16, 0x8, R0 ;  /* 0x0000000810007824 */ /* 0x000fe200078e0200 */
[----:B------:R-:W-:Y:S01]  /*2730*/  ISETP.GE.AND P0, PT, R205, UR4, PT ;  /* 0x00000004cd007c0c */ /* 0x000fe2000bf06270 */
[-C--:B------:R-:W-:Y:S01]  /*2740*/  IMAD.WIDE R30, R87, R102.reuse, c[0x0][0x168] ;  /* 0x00005a00571e7625 */ /* 0x080fe200078e0266 */
[----:B------:R-:W-:Y:S01]  /*2750*/  SEL R14, R8, RZ, P3 ;  /* 0x000000ff080e7207 */ /* 0x000fe20001800000 */
[----:B------:R1:W-:Y:S01]  /*2760*/  LDGSTS.E.BYPASS.LTC128B.128 [R226+0x18000], [R32.64], P5 ;  /* 0x1800000020e27fae */ /* 0x0003e2000a901d54 */
[----:B------:R-:W-:Y:S01]  /*2770*/  ISETP.NE.U32.AND P5, PT, R73, RZ, PT ;  /* 0x000000ff4900720c */ /* 0x000fe20003fa5070 */
[-C--:B------:R-:W-:Y:S01]  /*2780*/  IMAD.WIDE R24, R0, R102.reuse, c[0x0][0x168] ;  /* 0x00005a0000187625 */ /* 0x080fe200078e0266 */
[----:B------:R-:W-:Y:S01]  /*2790*/  PLOP3.LUT P3, PT, PT, PT, UP0, 0x80, 0x0 ;  /* 0x000000000000781c */ /* 0x000fe20003f6f008 */
[----:B------:R1:W-:Y:S01]  /*27a0*/  LDGSTS.E.BYPASS.LTC128B.128 [R225+0x18000], [R30.64], P1 ;  /* 0x180000001ee17fae */ /* 0x0003e20008901d54 */
[----:B------:R-:W-:Y:S01]  /*27b0*/  ISETP.NE.U32.AND P1, PT, R75, RZ, PT ;  /* 0x000000ff4b00720c */ /* 0x000fe20003f25070 */
[----:B------:R-:W-:Y:S01]  /*27c0*/  IMAD R0, R16, 0x8, R0 ;  /* 0x0000000810007824 */ /* 0x000fe200078e0200 */
[----:B------:R-:W-:Y:S01]  /*27d0*/  SEL R8, RZ, 0x10, P0 ;  /* 0x00000010ff087807 */ /* 0x000fe20000000000 */
[----:B------:R1:W-:Y:S01]  /*27e0*/  LDGSTS.E.BYPASS.LTC128B.128 [R224+0x18000], [R28.64], P6 ;  /* 0x180000001ce07fae */ /* 0x0003e2000b101d54 */
[----:B------:R-:W-:Y:S01]  /*27f0*/  ISETP.NE.U32.AND P6, PT, R76, RZ, PT ;  /* 0x000000ff4c00720c */ /* 0x000fe20003fc5070 */
[-C--:B------:R-:W-:Y:S01]  /*2800*/  IMAD.WIDE R22, R0, R102.reuse, c[0x0][0x168] ;  /* 0x00005a0000167625 */ /* 0x080fe200078e0266 */
[----:B------:R-:W-:Y:S01]  /*2810*/  ISETP.GE.AND P0, PT, R112, UR4, PT ;  /* 0x0000000470007c0c */ /* 0x000fe2000bf06270 */
[----:B------:R1:W-:Y:S01]  /*2820*/  LDGSTS.E.BYPASS.LTC128B.128 [R223+0x18000], [R26.64], P4 ;  /* 0x180000001adf7fae */ /* 0x0003e2000a101d54 */
[----:B------:R-:W-:Y:S01]  /*2830*/  ISETP.NE.U32.AND P4, PT, R77, RZ, PT ;  /* 0x000000ff4d00720c */ /* 0x000fe20003f85070 */
[----:B------:R-:W-:Y:S01]  /*2840*/  IMAD R0, R16, 0x8, R0 ;  /* 0x0000000810007824 */ /* 0x000fe200078e0200 */
[----:B------:R-:W-:Y:S01]  /*2850*/  SEL R9, R8, RZ, P3 ;  /* 0x000000ff08097207 */ /* 0x000fe20001800000 */
[----:B------:R1:W-:Y:S01]  /*2860*/  LDGSTS.E.BYPASS.LTC128B.128 [R222+0x18000], [R24.64], P2 ;  /* 0x1800000018de7fae */ /* 0x0003e20009101d54 */
[----:B------:R-:W-:Y:S01]  /*2870*/  ISETP.NE.U32.AND P2, PT, R18, RZ, PT ;  /* 0x000000ff1200720c */ /* 0x000fe20003f45070 */
[-C--:B------:R-:W-:Y:S01]  /*2880*/  IMAD.WIDE R20, R0, R102.reuse, c[0x0][0x168] ;  /* 0x00005a0000147625 */ /* 0x080fe200078e0266 */
        /* <DEDUP_REMOVED lines=11> */
[----:B------:R-:W-:Y:S01]  /*2940*/  ISETP.NE.U32.AND P5, PT, R78, RZ, PT ;  /* 0x000000ff4e00720c */ /* 0x000fe20003fa5070 */
[----:B------:R-:W-:Y:S01]  /*2950*/  IMAD.WIDE R16, R16, R102, c[0x0][0x168] ;  /* 0x00005a0010107625 */ /* 0x000fe200078e0266 */
[----:B------:R2:W-:Y:S01]  /*2960*/  LDGSTS.E.BYPASS.LTC128B.128 [R219+0x18000], [R18.64], P6 ;  /* 0x1800000012db7fae */ /* 0x0005e2000b101d54 */
[----:B------:R-:W-:Y:S02]  /*2970*/  ISETP.GE.AND P0, PT, R84, UR4, PT ;  /* 0x0000000454007c0c */ /* 0x000fe4000bf06270 */
[----:B------:R-:W-:Y:S01]  /*2980*/  SEL R84, R8, RZ, P3 ;  /* 0x000000ff08547207 */ /* 0x000fe20001800000 */
[----:B------:R2:W-:Y:S01]  /*2990*/  LDGSTS.E.BYPASS.LTC128B.128 [R218+0x18000], [R16.64], P4 ;  /* 0x1800000010da7fae */ /* 0x0005e2000a101d54 */
[----:B------:R-:W-:Y:S01]  /*29a0*/  PLOP3.LUT P3, PT, PT, PT, UP0, 0x80, 0x0 ;  /* 0x000000000000781c */ /* 0x000fe20003f6f008 */
[----:B------:R-:W-:Y:S01]  /*29b0*/  IMAD.U32 R75, RZ, RZ, UR15 ;  /* 0x0000000fff4b7e24 */ /* 0x000fe2000f8e00ff */
[----:B------:R-:W-:Y:S01]  /*29c0*/  SEL R8, RZ, 0x10, P0 ;  /* 0x00000010ff087807 */ /* 0x000fe20000000000 */
[----:B------:R-:W0:Y:S01]  /*29d0*/  LDGDEPBAR ;  /* 0x00000000000079af */ /* 0x000e220000000000 */
[----:B------:R-:W-:Y:S01]  /*29e0*/  ISETP.GE.AND P0, PT, R81, UR4, PT ;  /* 0x0000000451007c0c */ /* 0x000fe2000bf06270 */
[C---:B-1----:R-:W-:Y:S01]  /*29f0*/  IMAD.WIDE R66, R75.reuse, 0x2, R66 ;  /* 0x000000024b427825 */ /* 0x042fe200078e0242 */
[----:B------:R-:W-:Y:S01]  /*2a00*/  SEL R81, R8, RZ, P3 ;  /* 0x000000ff08517207 */ /* 0x000fe20001800000 */
[----:B------:R-:W-:Y:S01]  /*2a10*/  BAR.SYNC.DEFER_BLOCKING 0x0 ;  /* 0x0000000000007b1d */ /* 0x000fe20000010000 */
[----:B------:R-:W-:Y:S01]  /*2a20*/  PLOP3.LUT P3, PT, PT, PT, UP0, 0x80, 0x0 ;  /* 0x000000000000781c */ /* 0x000fe20003f6f008 */
[----:B------:R-:W-:Y:S01]  /*2a30*/  IMAD.WIDE R34, R75, 0x2, R34 ;  /* 0x000000024b227825 */ /* 0x000fe200078e0222 */
[----:B------:R-:W-:-:S02]  /*2a40*/  SEL R8, RZ, 0x10, P0 ;  /* 0x00000010ff087807 */ /* 0x000fc40000000000 */
[----:B------:R-:W-:Y:S01]  /*2a50*/  ISETP.GE.AND P0, PT, R79, UR4, PT ;  /* 0x000000044f007c0c */ /* 0x000fe2000bf06270 */
[C---:B------:R-:W-:Y:S01]  /*2a60*/  IMAD.WIDE R32, R75.reuse, 0x2, R32 ;  /* 0x000000024b207825 */ /* 0x040fe200078e0220 */
[----:B------:R-:W-:Y:S02]  /*2a70*/  SEL R79, R8, RZ, P3 ;  /* 0x000000ff084f7207 */ /* 0x000fe40001800000 */
[----:B------:R-:W-:Y:S01]  /*2a80*/  PLOP3.LUT P3, PT, PT, PT, UP0, 0x80, 0x0 ;  /* 0x000000000000781c */ /* 0x000fe20003f6f008 */
[C---:B------:R-:W-:Y:S01]  /*2a90*/  IMAD.WIDE R30, R75.reuse, 0x2, R30 ;  /* 0x000000024b1e7825 */ /* 0x040fe200078e021e */
[----:B------:R-:W-:Y:S02]  /*2aa0*/  SEL R8, RZ, 0x10, P0 ;  /* 0x00000010ff087807 */ /* 0x000fe40000000000 */
[----:B------:R-:W-:Y:S01]  /*2ab0*/  ISETP.GE.AND P0, PT, R110, UR4, PT ;  /* 0x000000046e007c0c */ /* 0x000fe2000bf06270 */
[----:B------:R-:W-:Y:S01]  /*2ac0*/  IMAD.WIDE R72, R75, 0x2, R28 ;  /* 0x000000024b487825 */ /* 0x000fe200078e021c */
[----:B------:R-:W-:-:S02]  /*2ad0*/  SEL R76, R8, RZ, P3 ;  /* 0x000000ff084c7207 */ /* 0x000fc40001800000 */
[----:B------:R-:W-:Y:S01]  /*2ae0*/  PLOP3.LUT P3, PT, PT, PT, UP0, 0x80, 0x0 ;  /* 0x000000000000781c */ /* 0x000fe20003f6f008 */
[C---:B------:R-:W-:Y:S01]  /*2af0*/  IMAD.WIDE R28, R75.reuse, 0x2, R24 ;  /* 0x000000024b1c7825 */ /* 0x040fe200078e0218 */
[----:B------:R-:W-:Y:S02]  /*2b00*/  SEL R0, RZ, 0x10, P0 ;  /* 0x00000010ff007807 */ /* 0x000fe40000000000 */
[----:B------:R-:W-:Y:S01]  /*2b10*/  ISETP.GE.AND P0, PT, R108, UR4, PT ;  /* 0x000000046c007c0c */ /* 0x000fe2000bf06270 */
[C---:B------:R-:W-:Y:S01]  /*2b20*/  IMAD.WIDE R24, R75.reuse, 0x2, R20 ;  /* 0x000000024b187825 */ /* 0x040fe200078e0214 */
[----:B------:R-:W-:Y:S01]  /*2b30*/  SEL R78, R0, RZ, P3 ;  /* 0x000000ff004e7207 */ /* 0x000fe20001800000 */
[----:B------:R-:W-:Y:S01]  /*2b40*/  @!PT LDS RZ, [RZ] ;  /* 0x00000000fffff984 */ /* 0x000fe20000000800 */
[----:B------:R-:W-:Y:S01]  /*2b50*/  @!PT LDS RZ, [RZ] ;  /* 0x00000000fffff984 */ /* 0x000fe20000000800 */
[----:B------:R-:W-:Y:S01]  /*2b60*/  @!PT LDS RZ, [RZ] ;  /* 0x00000000fffff984 */ /* 0x000fe20000000800 */
[----:B------:R1:W-:Y:S01]  /*2b70*/  LDGSTS.E.BYPASS.LTC128B.128 [R233+0x8000], [R68.64+0x100], P5 ;  /* 0x0800010044e97fae */ /* 0x0003e2000a901d54 */
[----:B------:R-:W-:Y:S01]  /*2b80*/  PLOP3.LUT P3, PT, PT, PT, UP0, 0x80, 0x0 ;  /* 0x000000000000781c */ /* 0x000fe20003f6f008 */
[----:B--2---:R-:W-:Y:S01]  /*2b90*/  IMAD.WIDE R20, R75, 0x2, R16 ;  /* 0x000000024b147825 */ /* 0x004fe200078e0210 */
[----:B------:R-:W-:Y:S01]  /*2ba0*/  SEL R0, RZ, 0x10, P0 ;  /* 0x00000010ff007807 */ /* 0x000fe20000000000 */
[----:B------:R2:W-:Y:S01]  /*2bb0*/  LDGSTS.E.BYPASS.LTC128B.128 [R232+0x8000], [R62.64+0x100], P5 ;  /* 0x080001003ee87fae */ /* 0x0005e2000a901d54 */
[----:B------:R-:W-:Y:S01]  /*2bc0*/  ISETP.GE.AND P4, PT, R106, UR4, PT ;  /* 0x000000046a007c0c */ /* 0x000fe2000bf86270 */
[----:B------:R-:W-:Y:S01]  /*2bd0*/  IMAD.MOV.U32 R102, RZ, RZ, RZ ;  /* 0x000000ffff667224 */ /* 0x000fe200078e00ff */
[----:B------:R-:W-:Y:S01]  /*2be0*/  ISETP.NE.U32.AND P0, PT, R100, RZ, PT ;  /* 0x000000ff6400720c */ /* 0x000fe20003f05070 */
[----:B------:R1:W-:Y:S01]  /*2bf0*/  LDGSTS.E.BYPASS.LTC128B.128 [R231+0x8000], [R60.64+0x100], P5 ;  /* 0x080001003ce77fae */ /* 0x0003e2000a901d54 */
[----:B------:R-:W-:Y:S01]  /*2c00*/  SEL R77, R0, RZ, P3 ;  /* 0x000000ff004d7207 */ /* 0x000fe20001800000 */
[----:B------:R-:W-:Y:S01]  /*2c10*/  IMAD.MOV.U32 R100, RZ, RZ, RZ ;  /* 0x000000ffff647224 */ /* 0x000fe200078e00ff */
[----:B------:R-:W-:Y:S01]  /*2c20*/  PLOP3.LUT P3, PT, PT, PT, UP0, 0x80, 0x0 ;  /* 0x000000000000781c */ /* 0x000fe20003f6f008 */
[----:B------:R3:W-:Y:S01]  /*2c30*/  LDGSTS.E.BYPASS.LTC128B.128 [R230+0x8000], [R58.64+0x100], P5 ;  /* 0x080001003ae67fae */ /* 0x0007e2000a901d54 */
[----:B------:R-:W-:Y:S01]  /*2c40*/  SEL R0, RZ, 0x10, P4 ;  /* 0x00000010ff007807 */ /* 0x000fe20002000000 */
[----:B------:R-:W-:Y:S01]  /*2c50*/  IMAD.MOV.U32 R106, RZ, RZ, RZ ;  /* 0x000000ffff6a7224 */ /* 0x000fe200078e00ff */
[----:B------:R-:W-:Y:S01]  /*2c60*/  ISETP.NE.U32.AND P4, PT, R98, RZ, PT ;  /* 0x000000ff6200720c */ /* 0x000fe20003f85070 */
[----:B------:R4:W-:Y:S01]  /*2c70*/  LDGSTS.E.BYPASS.LTC128B.128 [R229+0x8000], [R56.64+0x100], P5 ;  /* 0x0800010038e57fae */ /* 0x0009e2000a901d54 */
[----:B------:R-:W-:Y:S01]  /*2c80*/  SEL R0, R0, RZ, P3 ;  /* 0x000000ff00007207 */ /* 0x000fe20001800000 */
[----:B------:R-:W-:Y:S01]  /*2c90*/  IMAD.MOV.U32 R98, RZ, RZ, RZ ;  /* 0x000000ffff627224 */ /* 0x000fe200078e00ff */
[----:B------:R-:W-:Y:S01]  /*2ca0*/  ISETP.NE.U32.AND P6, PT, R14, RZ, PT ;  /* 0x000000ff0e00720c */ /* 0x000fe20003fc5070 */
[----:B------:R5:W-:Y:S01]  /*2cb0*/  LDGSTS.E.BYPASS.LTC128B.128 [R228+0x8000], [R54.64+0x100], P5 ;  /* 0x0800010036e47fae */ /* 0x000be2000a901d54 */
[----:B------:R-:W-:Y:S01]  /*2cc0*/  ISETP.NE.U32.AND P3, PT, R15, RZ, PT ;  /* 0x000000ff0f00720c */ /* 0x000fe20003f65070 */
[----:B------:R-:W-:Y:S01]  /*2cd0*/  IMAD.WIDE R14, R75, 0x2, R6 ;  /* 0x000000024b0e7825 */ /* 0x000fe200078e0206 */
[----:B------:R-:W-:Y:S01]  /*2ce0*/  ISETP.NE.U32.AND P1, PT, R9, RZ, PT ;  /* 0x000000ff0900720c */ /* 0x000fe20003f25070 */
[----:B------:R1:W-:Y:S02]  /*2cf0*/  LDGSTS.E.BYPASS.LTC128B.128 [R227+0x8000], [R52.64+0x100], P5 ;  /* 0x0800010034e37fae */ /* 0x0003e4000a901d54 */
[----:B------:R-:W-:-:S02]  /*2d00*/  IMAD.WIDE R8, R75, 0x2, R4 ;  /* 0x000000024b087825 */ /* 0x000fc400078e0204 */
[----:B------:R1:W-:Y:S02]  /*2d10*/  LDGSTS.E.BYPASS.LTC128B.128 [R226+0x8000], [R50.64+0x100], P5 ;  /* 0x0800010032e27fae */ /* 0x0003e4000a901d54 */
[C---:B------:R-:W-:Y:S02]  /*2d20*/  IMAD.WIDE R4, R75.reuse, 0x2, R2 ;  /* 0x000000024b047825 */ /* 0x040fe400078e0202 */
[----:B------:R1:W-:Y:S02]  /*2d30*/  LDGSTS.E.BYPASS.LTC128B.128 [R225+0x8000], [R48.64+0x100], P5 ;  /* 0x0800010030e17fae */ /* 0x0003e4000a901d54 */
[C---:B------:R-:W-:Y:S02]  /*2d40*/  IMAD.WIDE R2, R75.reuse, 0x2, R10 ;  /* 0x000000024b027825 */ /* 0x040fe400078e020a */
[----:B------:R1:W-:Y:S02]  /*2d50*/  LDGSTS.E.BYPASS.LTC128B.128 [R224+0x8000], [R46.64+0x100], P5 ;  /* 0x080001002ee07fae */ /* 0x0003e4000a901d54 */
[----:B------:R-:W-:-:S02]  /*2d60*/  IMAD.WIDE R6, R75, 0x2, R12 ;  /* 0x000000024b067825 */ /* 0x000fc400078e020c */
[----:B------:R1:W-:Y:S02]  /*2d70*/  LDGSTS.E.BYPASS.LTC128B.128 [R223+0x8000], [R44.64+0x100], P5 ;  /* 0x080001002cdf7fae */ /* 0x0003e4000a901d54 */
[C---:B------:R-:W-:Y:S02]  /*2d80*/  IMAD.WIDE R12, R75.reuse, 0x2, R66 ;  /* 0x000000024b0c7825 */ /* 0x040fe400078e0242 */
[----:B------:R1:W-:Y:S02]  /*2d90*/  LDGSTS.E.BYPASS.LTC128B.128 [R222+0x8000], [R42.64+0x100], P5 ;  /* 0x080001002ade7fae */ /* 0x0003e4000a901d54 */
[----:B------:R-:W-:Y:S02]  /*2da0*/  IMAD.WIDE R10, R75, 0x2, R14 ;  /* 0x000000024b0a7825 */ /* 0x000fe400078e020e */
[----:B------:R1:W-:Y:S02]  /*2db0*/  LDGSTS.E.BYPASS.LTC128B.128 [R221+0x8000], [R40.64+0x100], P5 ;  /* 0x0800010028dd7fae */ /* 0x0003e4000a901d54 */
[----:B------:R-:W-:-:S02]  /*2dc0*/  IMAD.MOV.U32 R108, RZ, RZ, RZ ;  /* 0x000000ffff6c7224 */ /* 0x000fc400078e00ff */
[----:B------:R1:W-:Y:S01]  /*2dd0*/  LDGSTS.E.BYPASS.LTC128B.128 [R220+0x8000], [R38.64+0x100], P5 ;  /* 0x0800010026dc7fae */ /* 0x0003e2000a901d54 */
[----:B------:R-:W-:Y:S02]  /*2de0*/  IMAD.MOV.U32 R110, RZ, RZ, RZ ;  /* 0x000000ffff6e7224 */ /* 0x000fe400078e00ff */
[----:B------:R-:W-:Y:S01]  /*2df0*/  IMAD.MOV.U32 R112, RZ, RZ, RZ ;  /* 0x000000ffff707224 */ /* 0x000fe200078e00ff */
[----:B------:R1:W-:Y:S04]  /*2e00*/  LDGSTS.E.BYPASS.LTC128B.128 [R219+0x8000], [R36.64+0x100], P5 ;  /* 0x0800010024db7fae */ /* 0x0003e8000a901d54 */
[----:B------:R1:W-:Y:S01]  /*2e10*/  LDGSTS.E.BYPASS.LTC128B.128 [R218+0x8000], [R64.64+0x100], P5 ;  /* 0x0800010040da7fae */ /* 0x0003e2000a901d54 */
[----:B------:R-:W-:-:S03]  /*2e20*/  ISETP.NE.U32.AND P5, PT, R101, RZ, PT ;  /* 0x000000ff6500720c */ /* 0x000fc60003fa5070 */
[----:B------:R-:W0:Y:S04]  /*2e30*/  LDGDEPBAR ;  /* 0x00000000000079af */ /* 0x000e280000000000 */
[----:B------:R1:W-:Y:S01]  /*2e40*/  LDGSTS.E.BYPASS.LTC128B.128 [R233+0x20000], [R66.64], P2 ;  /* 0x2000000042e97fae */ /* 0x0003e20009101d54 */
[----:B------:R-:W-:Y:S01]  /*2e50*/  ISETP.NE.U32.AND P2, PT, R96, RZ, PT ;  /* 0x000000ff6000720c */ /* 0x000fe20003f45070 */
[----:B------:R-:W-:Y:S02]  /*2e60*/  IMAD.MOV.U32 R96, RZ, RZ, RZ ;  /* 0x000000ffff607224 */ /* 0x000fe400078e00ff */
[----:B------:R2:W-:Y:S01]  /*2e70*/  LDGSTS.E.BYPASS.LTC128B.128 [R232+0x20000], [R14.64], P0 ;  /* 0x200000000ee87fae */ /* 0x0005e20008101d54 */
[----:B------:R-:W-:Y:S01]  /*2e80*/  ISETP.NE.U32.AND P0, PT, R94, RZ, PT ;  /* 0x000000ff5e00720c */ /* 0x000fe20003f05070 */
[----:B------:R-:W-:-:S02]  /*2e90*/  IMAD.MOV.U32 R94, RZ, RZ, RZ ;  /* 0x000000ffff5e7224 */ /* 0x000fc400078e00ff */
[----:B------:R2:W-:Y:S01]  /*2ea0*/  LDGSTS.E.BYPASS.LTC128B.128 [R231+0x20000], [R8.64], P5 ;  /* 0x2000000008e77fae */ /* 0x0005e2000a901d54 */
[----:B------:R-:W-:-:S03]  /*2eb0*/  ISETP.NE.U32.AND P5, PT, R83, RZ, PT ;  /* 0x000000ff5300720c */ /* 0x000fc60003fa5070 */
[----:B------:R2:W-:Y:S01]  /*2ec0*/  LDGSTS.E.BYPASS.LTC128B.128 [R230+0x20000], [R4.64], P4 ;  /* 0x2000000004e67fae */ /* 0x0005e2000a101d54 */
[----:B------:R-:W-:Y:S01]  /*2ed0*/  ISETP.NE.U32.AND P4, PT, R82, RZ, PT ;  /* 0x000000ff5200720c */ /* 0x000fe20003f85070 */
[----:B------:R-:W-:Y:S02]  /*2ee0*/  IMAD.MOV.U32 R82, RZ, RZ, RZ ;  /* 0x000000ffff527224 */ /* 0x000fe400078e00ff */
[----:B------:R2:W-:Y:S01]  /*2ef0*/  LDGSTS.E.BYPASS.LTC128B.128 [R229+0x20000], [R2.64], P3 ;  /* 0x2000000002e57fae */ /* 0x0005e20009901d54 */
[----:B------:R-:W-:Y:S01]  /*2f00*/  ISETP.NE.U32.AND P3, PT, R92, RZ, PT ;  /* 0x000000ff5c00720c */ /* 0x000fe20003f65070 */
[----:B------:R-:W-:Y:S02]  /*2f10*/  IMAD.MOV.U32 R92, RZ, RZ, RZ ;  /* 0x000000ffff5c7224 */ /* 0x000fe400078e00ff */
[----:B------:R2:W-:Y:S01]  /*2f20*/  LDGSTS.E.BYPASS.LTC128B.128 [R228+0x20000], [R6.64], P2 ;  /* 0x2000000006e47fae */ /* 0x0005e20009101d54 */
[----:B------:R-:W-:Y:S01]  /*2f30*/  ISETP.NE.U32.AND P2, PT, R90, RZ, PT ;  /* 0x000000ff5a00720c */ /* 0x000fe20003f45070 */
[----:B------:R-:W-:-:S02]  /*2f40*/  IMAD.MOV.U32 R90, RZ, RZ, RZ ;  /* 0x000000ffff5a7224 */ /* 0x000fc400078e00ff */
[----:B------:R3:W-:Y:S01]  /*2f50*/  LDGSTS.E.BYPASS.LTC128B.128 [R227+0x20000], [R34.64], P0 ;  /* 0x2000000022e37fae */ /* 0x0007e20008101d54 */
[----:B------:R-:W-:Y:S01]  /*2f60*/  ISETP.NE.U32.AND P0, PT, R71, RZ, PT ;  /* 0x000000ff4700720c */ /* 0x000fe20003f05070 */
[----:B-1----:R-:W-:Y:S02]  /*2f70*/  IMAD.MOV.U32 R66, RZ, RZ, RZ ;  /* 0x000000ffff427224 */ /* 0x002fe400078e00ff */
[----:B------:R1:W-:Y:S01]  /*2f80*/  LDGSTS.E.BYPASS.LTC128B.128 [R226+0x20000], [R32.64], P5 ;  /* 0x2000000020e27fae */ /* 0x0003e2000a901d54 */
[----:B------:R-:W-:Y:S01]  /*2f90*/  ISETP.NE.U32.AND P5, PT, R70, RZ, PT ;  /* 0x000000ff4600720c */ /* 0x000fe20003fa5070 */
[C---:B------:R-:W-:Y:S02]  /*2fa0*/  IMAD.WIDE R70, R75.reuse, 0x2, R26 ;  /* 0x000000024b467825 */ /* 0x040fe400078e021a */
[----:B------:R1:W-:Y:S01]  /*2fb0*/  LDGSTS.E.BYPASS.LTC128B.128 [R225+0x20000], [R30.64], P4 ;  /* 0x200000001ee17fae */ /* 0x0003e2000a101d54 */
[----:B------:R-:W-:Y:S01]  /*2fc0*/  ISETP.NE.U32.AND P4, PT, R88, RZ, PT ;  /* 0x000000ff5800720c */ /* 0x000fe20003f85070 */
[----:B------:R-:W-:-:S02]  /*2fd0*/  IMAD.WIDE R26, R75, 0x2, R22 ;  /* 0x000000024b1a7825 */ /* 0x000fc400078e0216 */
[----:B------:R1:W-:Y:S01]  /*2fe0*/  LDGSTS.E.BYPASS.LTC128B.128 [R224+0x20000], [R72.64], P3 ;  /* 0x2000000048e07fae */ /* 0x0003e20009901d54 */
[----:B------:R-:W-:Y:S01]  /*2ff0*/  ISETP.NE.U32.AND P3, PT, R97, RZ, PT ;  /* 0x000000ff6100720c */ /* 0x000fe20003f65070 */
[C---:B------:R-:W-:Y:S02]  /*3000*/  IMAD.WIDE R22, R75.reuse, 0x2, R18 ;  /* 0x000000024b167825 */ /* 0x040fe400078e0212 */
        /* <DEDUP_REMOVED lines=8> */
[----:B--2---:R-:W-:Y:S02]  /*3090*/  IMAD.WIDE R14, R75, 0x2, R28 ;  /* 0x000000024b0e7825 */ /* 0x004fe400078e021c */
        /* <DEDUP_REMOVED lines=8> */
[----:B------:R-:W-:Y:S02]  /*3120*/  IMAD.MOV.U32 R76, RZ, RZ, RZ ;  /* 0x000000ffff4c7224 */ /* 0x000fe400078e00ff */
[----:B------:R-:W0:Y:S01]  /*3130*/  LDGDEPBAR ;  /* 0x00000000000079af */ /* 0x000e220000000000 */
[----:B-1----:R-:W-:Y:S02]  /*3140*/  IMAD.MOV.U32 R72, RZ, RZ, RZ ;  /* 0x000000ffff487224 */ /* 0x002fe400078e00ff */
[----:B---3--:R-:W-:Y:S01]  /*3150*/  IMAD.MOV.U32 R70, RZ, RZ, RZ ;  /* 0x000000ffff467224 */ /* 0x008fe200078e00ff */
[----:B------:R-:W-:Y:S01]  /*3160*/  BAR.SYNC.DEFER_BLOCKING 0x0 ;  /* 0x0000000000007b1d */ /* 0x000fe20000010000 */
[----:B------:R-:W-:Y:S02]  /*3170*/  IMAD.MOV.U32 R86, RZ, RZ, RZ ;  /* 0x000000ffff567224 */ /* 0x000fe400078e00ff */
[----:B----4-:R-:W-:-:S02]  /*3180*/  IMAD.MOV.U32 R28, RZ, RZ, RZ ;  /* 0x000000ffff1c7224 */ /* 0x010fc400078e00ff */
[----:B------:R-:W-:Y:S01]  /*3190*/  IMAD.MOV.U32 R88, RZ, RZ, RZ ;  /* 0x000000ffff587224 */ /* 0x000fe200078e00ff */
[----:B------:R-:W-:Y:S01]  /*31a0*/  @!PT LDS RZ, [RZ] ;  /* 0x00000000fffff984 */ /* 0x000fe20000000800 */
[----:B------:R-:W-:Y:S01]  /*31b0*/  @!PT LDS RZ, [RZ] ;  /* 0x00000000fffff984 */ /* 0x000fe20000000800 */
[----:B------:R-:W-:Y:S01]  /*31c0*/  @!PT LDS RZ, [RZ] ;  /* 0x00000000fffff984 */ /* 0x000fe20000000800 */
[----:B------:R1:W-:Y:S04]  /*31d0*/  LDGSTS.E.BYPASS.LTC128B.128 [R233+0x10000], [R68.64+0x200], P6 ;  /* 0x1000020044e97fae */ /* 0x0003e8000b101d54 */
[----:B------:R3:W-:Y:S04]  /*31e0*/  LDGSTS.E.BYPASS.LTC128B.128 [R232+0x10000], [R62.64+0x200], P6 ;  /* 0x100002003ee87fae */ /* 0x0007e8000b101d54 */
[----:B------:R4:W-:Y:S04]  /*31f0*/  LDGSTS.E.BYPASS.LTC128B.128 [R231+0x10000], [R60.64+0x200], P6 ;  /* 0x100002003ce77fae */ /* 0x0009e8000b101d54 */
[----:B------:R2:W-:Y:S04]  /*3200*/  LDGSTS.E.BYPASS.LTC128B.128 [R230+0x10000], [R58.64+0x200], P6 ;  /* 0x100002003ae67fae */ /* 0x0005e8000b101d54 */
[----:B------:R5:W-:Y:S04]  /*3210*/  LDGSTS.E.BYPASS.LTC128B.128 [R229+0x10000], [R56.64+0x200], P6 ;  /* 0x1000020038e57fae */ /* 0x000be8000b101d54 */
[----:B------:R5:W-:Y:S04]  /*3220*/  LDGSTS.E.BYPASS.LTC128B.128 [R228+0x10000], [R54.64+0x200], P6 ;  /* 0x1000020036e47fae */ /* 0x000be8000b101d54 */
[----:B------:R5:W-:Y:S01]  /*3230*/  LDGSTS.E.BYPASS.LTC128B.128 [R227+0x10000], [R52.64+0x200], P6 ;  /* 0x1000020034e37fae */ /* 0x000be2000b101d54 */
[----:B-1----:R-:W-:-:S03]  /*3240*/  IMAD.MOV.U32 R68, RZ, RZ, RZ ;  /* 0x000000ffff447224 */ /* 0x002fc600078e00ff */
[----:B------:R1:W-:Y:S01]  /*3250*/  LDGSTS.E.BYPASS.LTC128B.128 [R226+0x10000], [R50.64+0x200], P6 ;  /* 0x1000020032e27fae */ /* 0x0003e2000b101d54 */
[----:B---3--:R-:W-:-:S03]  /*3260*/  IMAD.MOV.U32 R62, RZ, RZ, RZ ;  /* 0x000000ffff3e7224 */ /* 0x008fc600078e00ff */
[----:B------:R3:W-:Y:S01]  /*3270*/  LDGSTS.E.BYPASS.LTC128B.128 [R225+0x10000], [R48.64+0x200], P6 ;  /* 0x1000020030e17fae */ /* 0x0007e2000b101d54 */
[----:B----4-:R-:W-:-:S03]  /*3280*/  IMAD.MOV.U32 R60, RZ, RZ, RZ ;  /* 0x000000ffff3c7224 */ /* 0x010fc600078e00ff */
[----:B------:R4:W-:Y:S01]  /*3290*/  LDGSTS.E.BYPASS.LTC128B.128 [R224+0x10000], [R46.64+0x200], P6 ;  /* 0x100002002ee07fae */ /* 0x0009e2000b101d54 */
[----:B--2---:R-:W-:-:S03]  /*32a0*/  IMAD.MOV.U32 R58, RZ, RZ, RZ ;  /* 0x000000ffff3a7224 */ /* 0x004fc600078e00ff */
[----:B------:R2:W-:Y:S01]  /*32b0*/  LDGSTS.E.BYPASS.LTC128B.128 [R223+0x10000], [R44.64+0x200], P6 ;  /* 0x100002002cdf7fae */ /* 0x0005e2000b101d54 */
[----:B-----5:R-:W-:-:S03]  /*32c0*/  IMAD.MOV.U32 R56, RZ, RZ, RZ ;  /* 0x000000ffff387224 */ /* 0x020fc600078e00ff */
[----:B------:R5:W-:Y:S01]  /*32d0*/  LDGSTS.E.BYPASS.LTC128B.128 [R222+0x10000], [R42.64+0x200], P6 ;  /* 0x100002002ade7fae */ /* 0x000be2000b101d54 */
[----:B------:R-:W-:-:S03]  /*32e0*/  IMAD.MOV.U32 R54, RZ, RZ, RZ ;  /* 0x000000ffff367224 */ /* 0x000fc600078e00ff */
[----:B------:R5:W-:Y:S01]  /*32f0*/  LDGSTS.E.BYPASS.LTC128B.128 [R221+0x10000], [R40.64+0x200], P6 ;  /* 0x1000020028dd7fae */ /* 0x000be2000b101d54 */
[----:B------:R-:W-:-:S03]  /*3300*/  IMAD.MOV.U32 R52, RZ, RZ, RZ ;  /* 0x000000ffff347224 */ /* 0x000fc600078e00ff */
[----:B------:R5:W-:Y:S01]  /*3310*/  LDGSTS.E.BYPASS.LTC128B.128 [R220+0x10000], [R38.64+0x200], P6 ;  /* 0x1000020026dc7fae */ /* 0x000be2000b101d54 */
[----:B-1----:R-:W-:-:S03]  /*3320*/  IMAD.MOV.U32 R50, RZ, RZ, RZ ;  /* 0x000000ffff327224 */ /* 0x002fc600078e00ff */
[----:B------:R1:W-:Y:S01]  /*3330*/  LDGSTS.E.BYPASS.LTC128B.128 [R219+0x10000], [R36.64+0x200], P6 ;  /* 0x1000020024db7fae */ /* 0x0003e2000b101d54 */
[----:B---3--:R-:W-:-:S03]  /*3340*/  IMAD.MOV.U32 R48, RZ, RZ, RZ ;  /* 0x000000ffff307224 */ /* 0x008fc600078e00ff */
[----:B------:R3:W-:Y:S01]  /*3350*/  LDGSTS.E.BYPASS.LTC128B.128 [R218+0x10000], [R64.64+0x200], P6 ;  /* 0x1000020040da7fae */ /* 0x0007e2000b101d54 */
[----:B------:R-:W-:Y:S01]  /*3360*/  ISETP.NE.U32.AND P6, PT, R78, RZ, PT ;  /* 0x000000ff4e00720c */ /* 0x000fe20003fc5070 */
[----:B------:R-:W-:Y:S02]  /*3370*/  IMAD.MOV.U32 R78, RZ, RZ, RZ ;  /* 0x000000ffff4e7224 */ /* 0x000fe400078e00ff */
[----:B------:R-:W0:Y:S01]  /*3380*/  LDGDEPBAR ;  /* 0x00000000000079af */ /* 0x000e220000000000 */
[----:B----4-:R-:W-:Y:S02]  /*3390*/  IMAD.MOV.U32 R46, RZ, RZ, RZ ;  /* 0x000000ffff2e7224 */ /* 0x010fe400078e00ff */
[----:B--2---:R-:W-:Y:S01]  /*33a0*/  IMAD.MOV.U32 R44, RZ, RZ, RZ ;  /* 0x000000ffff2c7224 */ /* 0x004fe200078e00ff */
[----:B------:R2:W-:Y:S01]  /*33b0*/  LDGSTS.E.BYPASS.LTC128B.128 [R233+0x28000], [R12.64], P1 ;  /* 0x280000000ce97fae */ /* 0x0005e20008901d54 */
[----:B------:R-:W-:Y:S01]  /*33c0*/  ISETP.NE.U32.AND P1, PT, R77, RZ, PT ;  /* 0x000000ff4d00720c */ /* 0x000fe20003f25070 */
[----:B-----5:R-:W-:-:S02]  /*33d0*/  IMAD.MOV.U32 R42, RZ, RZ, RZ ;  /* 0x000000ffff2a7224 */ /* 0x020fc400078e00ff */
[----:B------:R4:W-:Y:S01]  /*33e0*/  LDGSTS.E.BYPASS.LTC128B.128 [R232+0x28000], [R10.64], P0 ;  /* 0x280000000ae87fae */ /* 0x0009e20008101d54 */
[----:B------:R-:W-:Y:S01]  /*33f0*/  ISETP.NE.U32.AND P0, PT, R0, RZ, PT ;  /* 0x000000ff0000720c */ /* 0x000fe20003f05070 */
[----:B------:R-:W-:Y:S02]  /*3400*/  IMAD.MOV.U32 R40, RZ, RZ, RZ ;  /* 0x000000ffff287224 */ /* 0x000fe400078e00ff */
[----:B------:R-:W-:Y:S02]  /*3410*/  IMAD.MOV.U32 R38, RZ, RZ, RZ ;  /* 0x000000ffff267224 */ /* 0x000fe400078e00ff */
[----:B-1----:R-:W-:Y:S02]  /*3420*/  IMAD.MOV.U32 R36, RZ, RZ, RZ ;  /* 0x000000ffff247224 */ /* 0x002fe400078e00ff */
[----:B---3--:R-:W-:Y:S02]  /*3430*/  IMAD.MOV.U32 R64, RZ, RZ, RZ ;  /* 0x000000ffff407224 */ /* 0x008fe400078e00ff */
[----:B--2---:R-:W-:-:S04]  /*3440*/  IMAD.WIDE R12, R75, 0x2, R26 ;  /* 0x000000024b0c7825 */ /* 0x004fc800078e021a */
[----:B----4-:R-:W-:-:S04]  /*3450*/  IMAD.WIDE R10, R75, 0x2, R8 ;  /* 0x000000024b0a7825 */ /* 0x010fc800078e0208 */
[C---:B------:R-:W-:Y:S01]  /*3460*/  IMAD.WIDE R8, R75.reuse, 0x2, R4 ;  /* 0x000000024b087825 */ /* 0x040fe200078e0204 */
[----:B------:R1:W-:Y:S01]  /*3470*/  LDGSTS.E.BYPASS.LTC128B.128 [R231+0x28000], [R10.64], P5 ;  /* 0x280000000ae77fae */ /* 0x0003e2000a901d54 */
[----:B------:R-:W-:Y:S02]  /*3480*/  ISETP.GE.AND P5, PT, R104, UR4, PT ;  /* 0x0000000468007c0c */ /* 0x000fe4000bfa6270 */
[C---:B------:R-:W-:Y:S01]  /*3490*/  IMAD.WIDE R4, R75.reuse, 0x2, R2 ;  /* 0x000000024b047825 */ /* 0x040fe200078e0202 */
[----:B------:R2:W-:Y:S01]  /*34a0*/  LDGSTS.E.BYPASS.LTC128B.128 [R230+0x28000], [R8.64], P4 ;  /* 0x2800000008e67fae */ /* 0x0005e2000a101d54 */
[----:B------:R-:W-:Y:S02]  /*34b0*/  ISETP.GE.AND P4, PT, R168, UR4, PT ;  /* 0x00000004a8007c0c */ /* 0x000fe4000bf86270 */
[----:B------:R-:W-:Y:S01]  /*34c0*/  IMAD.WIDE R2, R75, 0x2, R6 ;  /* 0x000000024b027825 */ /* 0x000fe200078e0206 */
[----:B------:R3:W-:Y:S01]  /*34d0*/  LDGSTS.E.BYPASS.LTC128B.128 [R229+0x28000], [R4.64], P3 ;  /* 0x2800000004e57fae */ /* 0x0007e20009901d54 */
[----:B------:R-:W-:-:S02]  /*34e0*/  PLOP3.LUT P3, PT, PT, PT, UP0, 0x80, 0x0 ;  /* 0x000000000000781c */ /* 0x000fc40003f6f008 */
[----:B------:R-:W-:Y:S01]  /*34f0*/  SEL R0, RZ, 0x10, P4 ;  /* 0x00000010ff007807 */ /* 0x000fe20002000000 */
[----:B------:R4:W-:Y:S01]  /*3500*/  LDGSTS.E.BYPASS.LTC128B.128 [R228+0x28000], [R2.64], P2 ;  /* 0x2800000002e47fae */ /* 0x0009e20009101d54 */
[----:B------:R-:W-:Y:S01]  /*3510*/  PLOP3.LUT P2, PT, PT, PT, UP0, 0x80, 0x0 ;  /* 0x000000000000781c */ /* 0x000fe20003f4f008 */
[----:B------:R-:W-:Y:S01]  /*3520*/  IMAD.WIDE R6, R75, 0x2, R34 ;  /* 0x000000024b067825 */ /* 0x000fe200078e0222 */
[----:B------:R-:W-:Y:S02]  /*3530*/  ISETP.GE.AND P4, PT, R170, UR4, PT ;  /* 0x00000004aa007c0c */ /* 0x000fe4000bf86270 */
[----:B------:R-:W-:Y:S01]  /*3540*/  SHF.R.U32.HI R35, RZ, 0x2, R167 ;  /* 0x00000002ff237819 */ /* 0x000fe200000116a7 */
[----:B------:R-:W-:Y:S01]  /*3550*/  IMAD.MOV.U32 R26, RZ, RZ, RZ ;  /* 0x000000ffff1a7224 */ /* 0x000fe200078e00ff */
[----:B------:R5:W-:Y:S01]  /*3560*/  LDGSTS.E.BYPASS.LTC128B.128 [R227+0x28000], [R6.64], P6 ;  /* 0x2800000006e37fae */ /* 0x000be2000b101d54 */
[----:B------:R-:W-:Y:S01]  /*3570*/  ISETP.GE.AND P6, PT, R173, UR4, PT ;  /* 0x00000004ad007c0c */ /* 0x000fe2000bfc6270 */
[----:B------:R-:W-:-:S02]  /*3580*/  IMAD.MOV.U32 R34, RZ, RZ, RZ ;  /* 0x000000ffff227224 */ /* 0x000fc400078e00ff */
[----:B------:R-:W-:Y:S02]  /*3590*/  IMAD.MOV.U32 R104, RZ, RZ, RZ ;  /* 0x000000ffff687224 */ /* 0x000fe400078e00ff */
[----:B-1----:R-:W-:-:S04]  /*35a0*/  IMAD.WIDE R10, R75, 0x2, R24 ;  /* 0x000000024b0a7825 */ /* 0x002fc800078e0218 */
[----:B------:R-:W-:Y:S01]  /*35b0*/  IMAD.MOV.U32 R24, RZ, RZ, RZ ;  /* 0x000000ffff187224 */ /* 0x000fe200078e00ff */
[----:B----4-:R-:W-:Y:S02]  /*35c0*/  SEL R2, RZ, 0x10, P5 ;  /* 0x00000010ff027807 */ /* 0x010fe40002800000 */
[----:B------:R-:W-:Y:S02]  /*35d0*/  ISETP.GE.AND P5, PT, R169, UR4, PT ;  /* 0x00000004a9007c0c */ /* 0x000fe4000bfa6270 */
[----:B---3--:R-:W-:Y:S02]  /*35e0*/  SEL R4, R2, RZ, P3 ;  /* 0x000000ff02047207 */ /* 0x008fe40001800000 */
[----:B------:R-:W-:Y:S02]  /*35f0*/  PLOP3.LUT P3, PT, PT, PT, UP0, 0x80, 0x0 ;  /* 0x000000000000781c */ /* 0x000fe40003f6f008 */
[----:B------:R-:W-:Y:S02]  /*3600*/  SEL R3, RZ, 0x10, P5 ;  /* 0x00000010ff037807 */ /* 0x000fe40002800000 */
[----:B------:R-:W-:-:S02]  /*3610*/  SEL R2, R0, RZ, P2 ;  /* 0x000000ff00027207 */ /* 0x000fc40001000000 */
[----:B------:R-:W-:Y:S02]  /*3620*/  SEL R3, R3, RZ, P3 ;  /* 0x000000ff03037207 */ /* 0x000fe40001800000 */
[----:B------:R-:W-:Y:S02]  /*3630*/  SEL R0, RZ, 0x10, P4 ;  /* 0x00000010ff007807 */ /* 0x000fe40002000000 */
[----:B------:R-:W-:Y:S01]  /*3640*/  ISETP.NE.U32.AND P5, PT, R4, RZ, PT ;  /* 0x000000ff0400720c */ /* 0x000fe20003fa5070 */
[----:B------:R-:W-:Y:S01]  /*3650*/  IMAD.WIDE R4, R75, 0x2, R32 ;  /* 0x000000024b047825 */ /* 0x000fe200078e0220 */
[----:B------:R-:W-:Y:S02]  /*3660*/  ISETP.NE.U32.AND P4, PT, R2, RZ, PT ;  /* 0x000000ff0200720c */ /* 0x000fe40003f85070 */
[----:B------:R-:W-:Y:S01]  /*3670*/  ISETP.NE.U32.AND P3, PT, R3, RZ, PT ;  /* 0x000000ff0300720c */ /* 0x000fe20003f65070 */
[----:B------:R-:W-:Y:S01]  /*3680*/  IMAD.WIDE R2, R75, 0x2, R30 ;  /* 0x000000024b027825 */ /* 0x000fe200078e021e */
[----:B------:R-:W-:Y:S01]  /*3690*/  PLOP3.LUT P2, PT, PT, PT, UP0, 0x80, 0x0 ;  /* 0x000000000000781c */ /* 0x000fe20003f4f008 */
[----:B------:R1:W-:Y:S01]  /*36a0*/  LDGSTS.E.BYPASS.LTC128B.128 [R226+0x28000], [R4.64], P1 ;  /* 0x2800000004e27fae */ /* 0x0003e20008901d54 */
[----:B------:R-:W-:Y:S01]  /*36b0*/  SHF.R.U32.HI R31, RZ, 0x4, R167 ;  /* 0x00000004ff1f7819 */ /* 0x000fe200000116a7 */
[----:B------:R-:W-:Y:S01]  /*36c0*/  IMAD.MOV.U32 R30, RZ, RZ, RZ ;  /* 0x000000ffff1e7224 */ /* 0x000fe200078e00ff */
[----:B------:R-:W-:Y:S01]  /*36d0*/  SEL R0, R0, RZ, P2 ;  /* 0x000000ff00007207 */ /* 0x000fe20001000000 */
[----:B------:R3:W-:Y:S01]  /*36e0*/  LDGSTS.E.BYPASS.LTC128B.128 [R225+0x28000], [R2.64], P0 ;  /* 0x2800000002e17fae */ /* 0x0007e20008101d54 */
[----:B------:R-:W-:Y:S01]  /*36f0*/  ISETP.GE.AND P0, PT, R171, UR4, PT ;  /* 0x00000004ab007c0c */ /* 0x000fe2000bf06270 */
[----:B------:R-:W-:Y:S01]  /*3700*/  IMAD.MOV.U32 R32, RZ, RZ, RZ ;  /* 0x000000ffff207224 */ /* 0x000fe200078e00ff */
[----:B------:R-:W-:Y:S01]  /*3710*/  ISETP.NE.U32.AND P2, PT, R0, RZ, PT ;  /* 0x000000ff0000720c */ /* 0x000fe20003f45070 */
[----:B------:R4:W-:Y:S01]  /*3720*/  LDGSTS.E.BYPASS.LTC128B.128 [R224+0x28000], [R18.64], P5 ;  /* 0x2800000012e07fae */ /* 0x0009e2000a901d54 */
[----:B------:R-:W-:-:S02]  /*3730*/  PLOP3.LUT P1, PT, PT, PT, UP0, 0x80, 0x0 ;  /* 0x000000000000781c */ /* 0x000fc40003f2f008 */
[----:B------:R-:W-:Y:S01]  /*3740*/  SEL R0, RZ, 0x10, P0 ;  /* 0x00000010ff007807 */ /* 0x000fe20000000000 */
[----:B------:R4:W-:Y:S01]  /*3750*/  LDGSTS.E.BYPASS.LTC128B.128 [R223+0x28000], [R16.64], P4 ;  /* 0x2800000010df7fae */ /* 0x0009e2000a101d54 */
[----:B------:R-:W-:Y:S02]  /*3760*/  SGXT.U32 R31, R31, 0x1 ;  /* 0x000000011f1f781a */ /* 0x000fe40000000000 */
[----:B------:R-:W-:Y:S01]  /*3770*/  ISETP.GE.AND P0, PT, R172, UR4, PT ;  /* 0x00000004ac007c0c */ /* 0x000fe2000bf06270 */
[----:B------:R4:W-:Y:S01]  /*3780*/  LDGSTS.E.BYPASS.LTC128B.128 [R222+0x28000], [R14.64], P3 ;  /* 0x280000000ede7fae */ /* 0x0009e20009901d54 */
[----:B------:R-:W-:-:S03]  /*3790*/  LOP3.LUT R33, R167, 0xf, RZ, 0xc0, !PT ;  /* 0x0000000fa7217812 */ /* 0x000fc600078ec0ff */
[----:B------:R4:W-:Y:S02]  /*37a0*/  LDGSTS.E.BYPASS.LTC128B.128 [R221+0x28000], [R12.64], P2 ;  /* 0x280000000cdd7fae */ /* 0x0009e40009101d54 */
[----:B-----5:R-:W-:Y:S02]  /*37b0*/  IMAD.SHL.U32 R6, R33, 0x80, RZ ;  /* 0x0000008021067824 */ /* 0x020fe400078e00ff */
[----:B-1----:R-:W-:Y:S01]  /*37c0*/  IMAD.SHL.U32 R5, R31, 0x2, RZ ;  /* 0x000000021f057824 */ /* 0x002fe200078e00ff */
[----:B---3--:R-:W-:Y:S02]  /*37d0*/  SHF.R.U32.HI R2, RZ, 0x5, R167 ;  /* 0x00000005ff027819 */ /* 0x008fe400000116a7 */
[----:B------:R-:W-:Y:S02]  /*37e0*/  SEL R3, R0, RZ, P1 ;  /* 0x000000ff00037207 */ /* 0x000fe40000800000 */
[----:B--2---:R-:W-:Y:S01]  /*37f0*/  SGXT.U32 R8, R2, 0x1 ;  /* 0x000000010208781a */ /* 0x004fe20000000000 */
[----:B----4-:R-:W-:Y:S01]  /*3800*/  IMAD.MOV.U32 R18, RZ, RZ, RZ ;  /* 0x000000ffff127224 */ /* 0x010fe200078e00ff */
[----:B------:R-:W-:-:S02]  /*3810*/  PLOP3.LUT P1, PT, PT, PT, UP0, 0x80, 0x0 ;  /* 0x000000000000781c */ /* 0x000fc40003f2f008 */
[----:B------:R-:W-:Y:S01]  /*3820*/  SEL R2, RZ, 0x10, P0 ;  /* 0x00000010ff027807 */ /* 0x000fe20000000000 */
[----:B------:R-:W-:Y:S01]  /*3830*/  IMAD.MOV.U32 R16, RZ, RZ, RZ ;  /* 0x000000ffff107224 */ /* 0x000fe200078e00ff */
[----:B------:R-:W-:Y:S01]  /*3840*/  PLOP3.LUT P0, PT, PT, PT, UP0, 0x80, 0x0 ;  /* 0x000000000000781c */ /* 0x000fe20003f0f008 */
[----:B------:R-:W-:Y:S01]  /*3850*/  UISETP.GE.AND UP0, UPT, UR10, 0x80, UPT ;  /* 0x000000800a00788c */ /* 0x000fe2000bf06270 */
[----:B------:R-:W-:Y:S01]  /*3860*/  SEL R0, RZ, 0x10, P6 ;  /* 0x00000010ff007807 */ /* 0x000fe20003000000 */
[----:B------:R-:W-:Y:S01]  /*3870*/  IMAD.MOV.U32 R14, RZ, RZ, RZ ;  /* 0x000000ffff0e7224 */ /* 0x000fe200078e00ff */
[----:B------:R-:W-:Y:S02]  /*3880*/  SEL R4, R2, RZ, P1 ;  /* 0x000000ff02047207 */ /* 0x000fe40000800000 */
[----:B------:R-:W-:Y:S01]  /*3890*/  SEL R2, R0, RZ, P0 ;  /* 0x000000ff00027207 */ /* 0x000fe20000000000 */
[----:B------:R-:W-:Y:S01]  /*38a0*/  IMAD.MOV.U32 R12, RZ, RZ, RZ ;  /* 0x000000ffff0c7224 */ /* 0x000fe200078e00ff */
[----:B------:R-:W-:Y:S01]  /*38b0*/  LOP3.LUT R0, R5, R8, RZ, 0xfc, !PT ;  /* 0x0000000805007212 */ /* 0x000fe200078efcff */
[----:B------:R-:W-:Y:S01]  /*38c0*/  IMAD.WIDE R8, R75, 0x2, R22 ;  /* 0x000000024b087825 */ /* 0x000fe200078e0216 */
[----:B------:R-:W-:-:S02]  /*38d0*/  ISETP.NE.U32.AND P1, PT, R3, RZ, PT ;  /* 0x000000ff0300720c */ /* 0x000fc40003f25070 */
[----:B------:R-:W-:Y:S01]  /*38e0*/  ISETP.NE.U32.AND P6, PT, R4, RZ, PT ;  /* 0x000000ff0400720c */ /* 0x000fe20003fc5070 */
[----:B------:R-:W-:Y:S01]  /*38f0*/  IMAD.MOV.U32 R22, RZ, RZ, RZ ;  /* 0x000000ffff167224 */ /* 0x000fe200078e00ff */
[----:B------:R-:W-:Y:S02]  /*3900*/  ISETP.NE.U32.AND P0, PT, R2, RZ, PT ;  /* 0x000000ff0200720c */ /* 0x000fe40003f05070 */
[C---:B------:R-:W-:Y:S02]  /*3910*/  LOP3.LUT R3, R0.reuse, 0x4, RZ, 0xfc, !PT ;  /* 0x0000000400037812 */ /* 0x040fe400078efcff */
[C---:B------:R-:W-:Y:S02]  /*3920*/  LOP3.LUT R2, R0.reuse, 0x8, RZ, 0xfc, !PT ;  /* 0x0000000800027812 */ /* 0x040fe400078efcff */
[C---:B------:R-:W-:Y:S02]  /*3930*/  LOP3.LUT R4, R0.reuse, 0xc, RZ, 0xfc, !PT ;  /* 0x0000000c00047812 */ /* 0x040fe400078efcff */
[--C-:B------:R-:W-:Y:S01]  /*3940*/  LOP3.LUT R5, R0, 0x7, R167.reuse, 0x78, !PT ;  /* 0x0000000700057812 */ /* 0x100fe200078e78a7 */
[----:B------:R1:W-:Y:S01]  /*3950*/  LDGSTS.E.BYPASS.LTC128B.128 [R220+0x28000], [R10.64], P1 ;  /* 0x280000000adc7fae */ /* 0x0003e20008901d54 */
[----:B------:R-:W-:-:S02]  /*3960*/  LOP3.LUT R3, R3, 0x7, R167, 0x78, !PT ;  /* 0x0000000703037812 */ /* 0x000fc400078e78a7 */
[--C-:B------:R-:W-:Y:S01]  /*3970*/  LOP3.LUT R2, R2, 0x7, R167.reuse, 0x78, !PT ;  /* 0x0000000702027812 */ /* 0x100fe200078e78a7 */
[----:B------:R2:W-:Y:S01]  /*3980*/  LDGSTS.E.BYPASS.LTC128B.128 [R219+0x28000], [R8.64], P6 ;  /* 0x2800000008db7fae */ /* 0x0005e2000b101d54 */
[----:B------:R-:W-:Y:S01]  /*3990*/  LOP3.LUT R0, R4, 0x7, R167, 0x78, !PT ;  /* 0x0000000704007812 */ /* 0x000fe200078e78a7 */
[----:B------:R-:W-:Y:S01]  /*39a0*/  IMAD.SHL.U32 R4, R5, 0x8, RZ ;  /* 0x0000000805047824 */ /* 0x000fe200078e00ff */
[----:B------:R-:W-:Y:S01]  /*39b0*/  LOP3.LUT R5, R33, 0x10, R35, 0xf8, !PT ;  /* 0x0000001021057812 */ /* 0x000fe200078ef823 */
[----:B------:R-:W-:Y:S02]  /*39c0*/  IMAD.SHL.U32 R3, R3, 0x8, RZ ;  /* 0x0000000803037824 */ /* 0x000fe400078e00ff */
[----:B------:R-:W-:Y:S01]  /*39d0*/  IMAD.SHL.U32 R2, R2, 0x8, RZ ;  /* 0x0000000802027824 */ /* 0x000fe200078e00ff */
[-C--:B------:R-:W-:Y:S01]  /*39e0*/  LOP3.LUT R4, R4, R6.reuse, RZ, 0xfc, !PT ;  /* 0x0000000604047212 */ /* 0x080fe200078efcff */
[----:B------:R-:W-:Y:S01]  /*39f0*/  IMAD.SHL.U32 R0, R0, 0x8, RZ ;  /* 0x0000000800007824 */ /* 0x000fe200078e00ff */
[-C--:B------:R-:W-:Y:S01]  /*3a00*/  LOP3.LUT R3, R3, R6.reuse, RZ, 0xfc, !PT ;  /* 0x0000000603037212 */ /* 0x080fe200078efcff */
[----:B------:R-:W-:Y:S01]  /*3a10*/  IMAD.SHL.U32 R5, R5, 0x80, RZ ;  /* 0x0000008005057824 */ /* 0x000fe200078e00ff */
[-C--:B------:R-:W-:Y:S01]  /*3a20*/  LOP3.LUT R2, R2, R6.reuse, RZ, 0xfc, !PT ;  /* 0x0000000602027212 */ /* 0x080fe200078efcff */
[----:B------:R-:W-:Y:S01]  /*3a30*/  IMAD.SHL.U32 R196, R4, 0x2, RZ ;  /* 0x0000000204c47824 */ /* 0x000fe200078e00ff */
[----:B------:R-:W-:Y:S01]  /*3a40*/  LOP3.LUT R0, R0, R6, RZ, 0xfc, !PT ;  /* 0x0000000600007212 */ /* 0x000fe200078efcff */
[----:B------:R-:W-:-:S04]  /*3a50*/  IMAD.WIDE R6, R75, 0x2, R20 ;  /* 0x000000024b067825 */ /* 0x000fc800078e0214 */
[----:B------:R-:W-:Y:S01]  /*3a60*/  IMAD.SHL.U32 R3, R3, 0x2, RZ ;  /* 0x0000000203037824 */ /* 0x000fe200078e00ff */
[----:B------:R3:W-:Y:S01]  /*3a70*/  LDGSTS.E.BYPASS.LTC128B.128 [R218+0x28000], [R6.64], P0 ;  /* 0x2800000006da7fae */ /* 0x0007e20008101d54 */
[----:B------:R-:W-:Y:S01]  /*3a80*/  PLOP3.LUT P0, PT, PT, PT, UP0, 0x40, 0x0 ;  /* 0x000000000000781c */ /* 0x000fe20003f0e808 */
[----:B------:R-:W-:Y:S02]  /*3a90*/  IMAD.SHL.U32 R2, R2, 0x2, RZ ;  /* 0x0000000202027824 */ /* 0x000fe400078e00ff */
[----:B------:R-:W0:Y:S01]  /*3aa0*/  LDGDEPBAR ;  /* 0x00000000000079af */ /* 0x000e220000000000 */
[----:B------:R-:W-:Y:S02]  /*3ab0*/  IMAD.SHL.U32 R0, R0, 0x2, RZ ;  /* 0x0000000200007824 */ /* 0x000fe400078e00ff */
[----:B-1----:R-:W-:Y:S01]  /*3ac0*/  IMAD.MOV.U32 R10, RZ, RZ, RZ ;  /* 0x000000ffff0a7224 */ /* 0x002fe200078e00ff */
[----:B--2---:R-:W-:Y:S01]  /*3ad0*/  CS2R R8, SRZ ;  /* 0x0000000000087805 */ /* 0x004fe2000001ff00 */
[----:B------:R-:W-:-:S02]  /*3ae0*/  IMAD.MOV.U32 R20, RZ, RZ, RZ ;  /* 0x000000ffff147224 */ /* 0x000fc400078e00ff */
[----:B------:R-:W-:Y:S01]  /*3af0*/  IMAD.MOV.U32 R75, RZ, RZ, RZ ;  /* 0x000000ffff4b7224 */ /* 0x000fe200078e00ff */
[----:B---3--:R-:W-:Y:S01]  /*3b00*/  LOP3.LUT R6, R31, 0x7, R167, 0x78, !PT ;  /* 0x000000071f067812 */ /* 0x008fe200078e78a7 */
[----:B------:R-:W-:-:S04]  /*3b10*/  DEPBAR.LE SB0, 0x4 ;  /* 0x000081000000791a */ /* 0x000fc80000000000 */
[----:B------:R-:W-:Y:S01]  /*3b20*/  BAR.SYNC.DEFER_BLOCKING 0x0 ;  /* 0x0000000000007b1d */ /* 0x000fe20000010000 */
[----:B------:R-:W-:Y:S02]  /*3b30*/  IMAD.SHL.U32 R6, R6, 0x8, RZ ;  /* 0x0000000806067824 */ /* 0x000fe400078e00ff */
[----:B------:R-:W-:-:S03]  /*3b40*/  IMAD.MOV.U32 R7, RZ, RZ, RZ ;  /* 0x000000ffff077224 */ /* 0x000fc600078e00ff */
[----:B------:R-:W-:-:S05]  /*3b50*/  LOP3.LUT R6, R5, R6, RZ, 0xfc, !PT ;  /* 0x0000000605067212 */ /* 0x000fca00078efcff */
[----:B------:R-:W-:-:S05]  /*3b60*/  IMAD.SHL.U32 R204, R6, 0x2, RZ ;  /* 0x0000000206cc7824 */ /* 0x000fca00078e00ff */
[----:B------:R1:W2:Y:S04]  /*3b70*/  LDSM.16.M88.4 R132, [R204] ;  /* 0x00000000cc84783b */ /* 0x0002a80000000200 */
[----:B------:R1:W3:Y:S04]  /*3b80*/  LDSM.16.M88.4 R152, [R204+0x2000] ;  /* 0x00200000cc98783b */ /* 0x0002e80000000200 */
[----:B------:R1:W4:Y:S04]  /*3b90*/  LDSM.16.M88.4 R156, [R204+0x4000] ;  /* 0x00400000cc9c783b */ /* 0x0003280000000200 */
[----:B------:R1:W1:Y:S04]  /*3ba0*/  LDSM.16.M88.4 R160, [R204+0x6000] ;  /* 0x00600000cca0783b */ /* 0x0002680000000200 */
[----:B------:R1:W1:Y:S04]  /*3bb0*/  LDSM.16.MT88.4 R136, [R196+0x18000] ;  /* 0x01800000c488783b */ /* 0x0002680000004200 */
[----:B------:R1:W1:Y:S04]  /*3bc0*/  LDSM.16.MT88.4 R140, [R3+0x18000] ;  /* 0x01800000038c783b */ /* 0x0002680000004200 */
[----:B------:R1:W1:Y:S04]  /*3bd0*/  LDSM.16.MT88.4 R144, [R2+0x18000] ;  /* 0x018000000290783b */ /* 0x0002680000004200 */
[----:B------:R1:W1:Y:S01]  /*3be0*/  LDSM.16.MT88.4 R148, [R0+0x18000] ;  /* 0x018000000094783b */ /* 0x0002620000004200 */
[----:B------:R-:W-:Y:S05]  /*3bf0*/  @P0 BRA `(.L_x_0) ;  /* 0x0000390000000947 */ /* 0x000fea0003800000 */
[----:B------:R-:W-:Y:S01]  /*3c00*/  LEA R8, P0, R103, 0x300, 0x1 ;  /* 0x0000030067087811 */ /* 0x000fe200078008ff */
[----:B------:R-:W-:Y:S01]  /*3c10*/  USHF.R.S32.HI UR16, URZ, 0x1f, UR10 ;  /* 0x0000001f3f107899 */ /* 0x000fe2000801140a */
[----:B------:R-:W-:Y:S01]  /*3c20*/  SHF.R.S32.HI R7, RZ, 0x1f, R103 ;  /* 0x0000001fff077819 */ /* 0x000fe20000011467 */
[----:B------:R-:W-:Y:S01]  /*3c30*/  USHF.R.S32.HI UR8, URZ, 0x1f, UR15 ;  /* 0x0000001f3f087899 */ /* 0x000fe2000801140f */
[----:B------:R-:W-:Y:S01]  /*3c40*/  LEA R9, P3, R105, 0x300, 0x1 ;  /* 0x0000030069097811 */ /* 0x000fe200078608ff */
[----:B------:R5:W-:Y:S01]  /*3c50*/  STL [R1+0x80], R8 ;  /* 0x0000800801007387 */ /* 0x000be20000100800 */
[----:B------:R-:W-:Y:S01]  /*3c60*/  LEA R10, P2, R107, 0x300, 0x1 ;  /* 0x000003006b0a7811 */ /* 0x000fe200078408ff */
[----:B------:R-:W-:Y:S01]  /*3c70*/  ULEA.HI UR16, UR16, UR10, URZ, 0x7 ;  /* 0x0000000a10107291 */ /* 0x000fe2000f8f383f */
[----:B------:R-:W-:Y:S01]  /*3c80*/  LEA R11, P1, R109, 0x300, 0x1 ;  /* 0x000003006d0b7811 */ /* 0x000fe200078208ff */
[--C-:B------:R-:W-:Y:S01]  /*3c90*/  IMAD R216, R173, c[0x0][0x188], R74.reuse ;  /* 0x00006200add87a24 */ /* 0x100fe200078e024a */
[C---:B------:R-:W-:Y:S01]  /*3ca0*/  LOP3.LUT R4, R31.reuse, 0x4, RZ, 0xfc, !PT ;  /* 0x000000041f047812 */ /* 0x040fe200078efcff */
[--C-:B------:R-:W-:Y:S01]  /*3cb0*/  IMAD R214, R172, c[0x0][0x188], R74.reuse ;  /* 0x00006200acd67a24 */ /* 0x100fe200078e024a */
[----:B------:R-:W-:Y:S01]  /*3cc0*/  LOP3.LUT R6, R31, 0x2, RZ, 0xfc, !PT ;  /* 0x000000021f067812 */ /* 0x000fe200078efcff */
[--C-:B------:R-:W-:Y:S01]  /*3cd0*/  IMAD R212, R171, c[0x0][0x188], R74.reuse ;  /* 0x00006200abd47a24 */ /* 0x100fe200078e024a */
[--C-:B------:R-:W-:Y:S01]  /*3ce0*/  LOP3.LUT R4, R4, 0x7, R167.reuse, 0x78, !PT ;  /* 0x0000000704047812 */ /* 0x100fe200078e78a7 */
[--C-:B------:R-:W-:Y:S01]  /*3cf0*/  IMAD R210, R170, c[0x0][0x188], R74.reuse ;  /* 0x00006200aad27a24 */ /* 0x100fe200078e024a */
[----:B------:R-:W-:Y:S01]  /*3d00*/  LOP3.LUT R118, R31, 0x6, RZ, 0xfc, !PT ;  /* 0x000000061f767812 */ /* 0x000fe200078efcff */
[--C-:B------:R-:W-:Y:S01]  /*3d10*/  IMAD R208, R169, c[0x0][0x188], R74.reuse ;  /* 0x00006200a9d07a24 */ /* 0x100fe200078e024a */
[C---:B------:R-:W-:Y:S01]  /*3d20*/  LOP3.LUT R119, R31.reuse, 0x8, RZ, 0xfc, !PT ;  /* 0x000000081f777812 */ /* 0x040fe200078efcff */
[----:B------:R-:W-:Y:S01]  /*3d30*/  IMAD.SHL.U32 R4, R4, 0x8, RZ ;  /* 0x0000000804047824 */ /* 0x000fe200078e00ff */
[C---:B------:R-:W-:Y:S01]  /*3d40*/  LOP3.LUT R120, R31.reuse, 0xa, RZ, 0xfc, !PT ;  /* 0x0000000a1f787812 */ /* 0x040fe200078efcff */
[----:B------:R-:W-:Y:S01]  /*3d50*/  IMAD R206, R168, c[0x0][0x188], R74 ;  /* 0x00006200a8ce7a24 */ /* 0x000fe200078e024a */
[C---:B------:R-:W-:Y:S01]  /*3d60*/  LOP3.LUT R121, R31.reuse, 0xc, RZ, 0xfc, !PT ;  /* 0x0000000c1f797812 */ /* 0x040fe200078efcff */
[----:B------:R-:W-:Y:S01]  /*3d70*/  UMOV UR18, 0x6 ;  /* 0x0000000600127882 */ /* 0x000fe20000000000 */
[----:B------:R-:W-:Y:S01]  /*3d80*/  LOP3.LUT R122, R31, 0xe, RZ, 0xfc, !PT ;  /* 0x0000000e1f7a7812 */ /* 0x000fe200078efcff */
[----:B------:R-:W-:Y:S01]  /*3d90*/  ULDC.64 UR22, c[0x0][0x168] ;  /* 0x00005a0000167ab9 */ /* 0x000fe20000000a00 */
[--C-:B------:R-:W-:Y:S01]  /*3da0*/  LOP3.LUT R6, R6, 0x7, R167.reuse, 0x78, !PT ;  /* 0x0000000706067812 */ /* 0x100fe200078e78a7 */
[----:B------:R-:W-:Y:S01]  /*3db0*/  IMAD.SHL.U32 R252, R85, 0x2, RZ ;  /* 0x0000000255fc7824 */ /* 0x000fe200078e00ff */
[----:B------:R-:W-:Y:S01]  /*3dc0*/  LOP3.LUT R118, R118, 0x7, R167, 0x78, !PT ;  /* 0x0000000776767812 */ /* 0x000fe200078e78a7 */
[----:B------:R-:W-:Y:S01]  /*3dd0*/  IMAD.SHL.U32 R250, R87, 0x2, RZ ;  /* 0x0000000257fa7824 */ /* 0x000fe200078e00ff */
[----:B-----5:R-:W-:Y:S01]  /*3de0*/  LEA.HI.X R8, R103, RZ, R7, 0x1, P0 ;  /* 0x000000ff67087211 */ /* 0x020fe200000f0c07 */
[----:B------:R-:W-:Y:S01]  /*3df0*/  IMAD.SHL.U32 R6, R6, 0x8, RZ ;  /* 0x0000000806067824 */ /* 0x000fe200078e00ff */
[----:B------:R-:W-:Y:S01]  /*3e00*/  SHF.R.S32.HI R7, RZ, 0x1f, R105 ;  /* 0x0000001fff077819 */ /* 0x000fe20000011469 */
[----:B------:R-:W-:Y:S01]  /*3e10*/  IMAD.SHL.U32 R118, R118, 0x8, RZ ;  /* 0x0000000876767824 */ /* 0x000fe200078e00ff */
[----:B------:R-:W-:Y:S01]  /*3e20*/  LEA R12, P0, R111, 0x300, 0x1 ;  /* 0x000003006f0c7811 */ /* 0x000fe200078008ff */
[----:B------:R5:W-:Y:S01]  /*3e30*/  STL [R1+0x7c], R8 ;  /* 0x00007c0801007387 */ /* 0x000be20000100800 */
[--C-:B------:R-:W-:Y:S01]  /*3e40*/  LOP3.LUT R119, R119, 0x7, R167.reuse, 0x78, !PT ;  /* 0x0000000777777812 */ /* 0x100fe200078e78a7 */
[----:B------:R-:W-:Y:S01]  /*3e50*/  IMAD.SHL.U32 R248, R89, 0x2, RZ ;  /* 0x0000000259f87824 */ /* 0x000fe200078e00ff */
[--C-:B------:R-:W-:Y:S01]  /*3e60*/  LOP3.LUT R120, R120, 0x7, R167.reuse, 0x78, !PT ;  /* 0x0000000778787812 */ /* 0x100fe200078e78a7 */
[----:B------:R4:W-:Y:S01]  /*3e70*/  STL [R1+0x78], R9 ;  /* 0x0000780901007387 */ /* 0x0009e20000100800 */
[--C-:B------:R-:W-:Y:S01]  /*3e80*/  LOP3.LUT R121, R121, 0x7, R167.reuse, 0x78, !PT ;  /* 0x0000000779797812 */ /* 0x100fe200078e78a7 */
[----:B------:R-:W-:Y:S01]  /*3e90*/  IMAD.SHL.U32 R119, R119, 0x8, RZ ;  /* 0x0000000877777824 */ /* 0x000fe200078e00ff */
[----:B------:R-:W-:Y:S01]  /*3ea0*/  LOP3.LUT R122, R122, 0x7, R167, 0x78, !PT ;  /* 0x000000077a7a7812 */ /* 0x000fe200078e78a7 */
[----:B------:R3:W-:Y:S01]  /*3eb0*/  STL [R1+0x74], R10 ;  /* 0x0000740a01007387 */ /* 0x0007e20000100800 */
[----:B------:R-:W-:Y:S01]  /*3ec0*/  IMAD.SHL.U32 R120, R120, 0x8, RZ ;  /* 0x0000000878787824 */ /* 0x000fe200078e00ff */
[----:B------:R-:W-:Y:S01]  /*3ed0*/  LOP3.LUT R116, R5, R6, RZ, 0xfc, !PT ;  /* 0x0000000605747212 */ /* 0x000fe200078efcff */
[----:B------:R-:W-:Y:S01]  /*3ee0*/  IMAD.SHL.U32 R121, R121, 0x8, RZ ;  /* 0x0000000879797824 */ /* 0x000fe200078e00ff */
[----:B------:R2:W-:Y:S01]  /*3ef0*/  STL [R1+0x70], R11 ;  /* 0x0000700b01007387 */ /* 0x0005e20000100800 */
[----:B------:R-:W-:Y:S01]  /*3f00*/  IMAD.SHL.U32 R122, R122, 0x8, RZ ;  /* 0x000000087a7a7824 */ /* 0x000fe200078e00ff */
[----:B------:R-:W-:Y:S01]  /*3f10*/  LOP3.LUT R118, R5, R118, RZ, 0xfc, !PT ;  /* 0x0000007605767212 */ /* 0x000fe200078efcff */
[----:B------:R-:W-:Y:S01]  /*3f20*/  IMAD.SHL.U32 R246, R91, 0x2, RZ ;  /* 0x000000025bf67824 */ /* 0x000fe200078e00ff */
[----:B------:R1:W-:Y:S01]  /*3f30*/  STL [R1+0x6c], R12 ;  /* 0x00006c0c01007387 */ /* 0x0003e20000100800 */
[----:B------:R-:W-:Y:S01]  /*3f40*/  LOP3.LUT R119, R5, R119, RZ, 0xfc, !PT ;  /* 0x0000007705777212 */ /* 0x000fe200078efcff */
[----:B------:R-:W-:Y:S01]  /*3f50*/  IMAD.SHL.U32 R244, R93, 0x2, RZ ;  /* 0x000000025df47824 */ /* 0x000fe200078e00ff */
[----:B------:R-:W-:Y:S01]  /*3f60*/  LOP3.LUT R120, R5, R120, RZ, 0xfc, !PT ;  /* 0x0000007805787212 */ /* 0x000fe200078efcff */
[----:B------:R-:W-:Y:S01]  /*3f70*/  IMAD.SHL.U32 R242, R95, 0x2, RZ ;  /* 0x000000025ff27824 */ /* 0x000fe200078e00ff */
[----:B------:R-:W-:Y:S01]  /*3f80*/  LOP3.LUT R121, R5, R121, RZ, 0xfc, !PT ;  /* 0x0000007905797212 */ /* 0x000fe200078efcff */
[----:B------:R-:W-:Y:S01]  /*3f90*/  IMAD.SHL.U32 R240, R99, 0x2, RZ ;  /* 0x0000000263f07824 */ /* 0x000fe200078e00ff */
[----:B------:R-:W-:Y:S01]  /*3fa0*/  LOP3.LUT R122, R5, R122, RZ, 0xfc, !PT ;  /* 0x0000007a057a7212 */ /* 0x000fe200078efcff */
[----:B------:R-:W-:Y:S01]  /*3fb0*/  UIMAD.WIDE.U32 UR18, UR15, UR18, UR22 ;  /* 0x000000120f1272a5 */ /* 0x000fe2000f8e0016 */
[----:B-----5:R-:W-:Y:S01]  /*3fc0*/  SHF.R.S32.HI R8, RZ, 0x1f, R107 ;  /* 0x0000001fff087819 */ /* 0x020fe2000001146b */
[----:B------:R-:W-:Y:S01]  /*3fd0*/  UIMAD UR10, UR8, 0x6, URZ ;  /* 0x00000006080a78a4 */ /* 0x000fe2000f8e023f */
[----:B------:R-:W-:Y:S01]  /*3fe0*/  SHF.R.S32.HI R6, RZ, 0x1f, R89 ;  /* 0x0000001fff067819 */ /* 0x000fe20000011459 */
[----:B------:R-:W-:Y:S01]  /*3ff0*/  USHF.R.S32.HI UR16, URZ, 0x7, UR16 ;  /* 0x000000073f107899 */ /* 0x000fe20008011410 */
[----:B----4-:R-:W-:Y:S01]  /*4000*/  SHF.R.S32.HI R9, RZ, 0x1f, R109 ;  /* 0x0000001fff097819 */ /* 0x010fe2000001146d */
[----:B------:R-:W-:Y:S01]  /*4010*/  IMAD.SHL.U32 R203, R116, 0x2, RZ ;  /* 0x0000000274cb7824 */ /* 0x000fe200078e00ff */
[----:B------:R-:W-:Y:S01]  /*4020*/  SHF.L.U64.HI R249, R89, 0x1, R6 ;  /* 0x0000000159f97819 */ /* 0x000fe20000010206 */
[----:B------:R-:W-:Y:S01]  /*4030*/  IMAD.SHL.U32 R201, R118, 0x2, RZ ;  /* 0x0000000276c97824 */ /* 0x000fe200078e00ff */
[----:B------:R-:W-:Y:S01]  /*4040*/  LEA.HI.X R9, R109, RZ, R9, 0x1, P1 ;  /* 0x000000ff6d097211 */ /* 0x000fe200008f0c09 */
[----:B------:R-:W-:Y:S01]  /*4050*/  IMAD.SHL.U32 R200, R119, 0x2, RZ ;  /* 0x0000000277c87824 */ /* 0x000fe200078e00ff */
[----:B---3--:R-:W-:Y:S01]  /*4060*/  SHF.R.S32.HI R10, RZ, 0x1f, R111 ;  /* 0x0000001fff0a7819 */ /* 0x008fe2000001146f */
[----:B------:R-:W-:Y:S01]  /*4070*/  IMAD.SHL.U32 R199, R120, 0x2, RZ ;  /* 0x0000000278c77824 */ /* 0x000fe200078e00ff */
[----:B--2---:R-:W-:Y:S01]  /*4080*/  LEA.HI.X R11, R105, RZ, R7, 0x1, P3 ;  /* 0x000000ff690b7211 */ /* 0x004fe200018f0c07 */
[----:B------:R-:W-:Y:S01]  /*4090*/  IMAD.SHL.U32 R198, R121, 0x2, RZ ;  /* 0x0000000279c67824 */ /* 0x000fe200078e00ff */
[----:B------:R-:W-:Y:S01]  /*40a0*/  LEA.HI.X R7, R107, RZ, R8, 0x1, P2 ;  /* 0x000000ff6b077211 */ /* 0x000fe200010f0c08 */
[----:B------:R-:W-:Y:S01]  /*40b0*/  IMAD.SHL.U32 R197, R122, 0x2, RZ ;  /* 0x000000027ac57824 */ /* 0x000fe200078e00ff */
[----:B------:R-:W-:Y:S01]  /*40c0*/  LEA.HI.X R8, R111, RZ, R10, 0x1, P0 ;  /* 0x000000ff6f087211 */ /* 0x000fe200000f0c0a */
[----:B------:R2:W-:Y:S01]  /*40d0*/  STL [R1+0x68], R11 ;  /* 0x0000680b01007387 */ /* 0x0005e20000100800 */
[----:B------:R-:W-:Y:S01]  /*40e0*/  LEA R10, P2, R115, 0x300, 0x1 ;  /* 0x00000300730a7811 */ /* 0x000fe200078408ff */
[----:B------:R-:W-:Y:S01]  /*40f0*/  CS2R R14, SRZ ;  /* 0x00000000000e7805 */ /* 0x000fe2000001ff00 */
[----:B-1----:R-:W-:Y:S01]  /*4100*/  LEA R12, P0, R123, 0x300, 0x1 ;  /* 0x000003007b0c7811 */ /* 0x002fe200078008ff */
[----:B------:R1:W-:Y:S01]  /*4110*/  STL [R1+0x64], R7 ;  /* 0x0000640701007387 */ /* 0x0003e20000100800 */
[----:B------:R-:W-:Y:S01]  /*4120*/  SHF.R.S32.HI R6, RZ, 0x1f, R234 ;  /* 0x0000001fff067819 */ /* 0x000fe200000114ea */
[----:B------:R-:W-:Y:S01]  /*4130*/  CS2R R16, SRZ ;  /* 0x0000000000107805 */ /* 0x000fe2000001ff00 */
[----:B------:R-:W-:Y:S01]  /*4140*/  CS2R R18, SRZ ;  /* 0x0000000000127805 */ /* 0x000fe2000001ff00 */
[----:B------:R3:W-:Y:S01]  /*4150*/  STL [R1+0x60], R9 ;  /* 0x0000600901007387 */ /* 0x0007e20000100800 */
[C---:B------:R-:W-:Y:S01]  /*4160*/  SHF.L.U64.HI R235, R234.reuse, 0x1, R6 ;  /* 0x00000001eaeb7819 */ /* 0x040fe20000010206 */
[----:B------:R-:W-:Y:S01]  /*4170*/  IMAD.SHL.U32 R234, R234, 0x2, RZ ;  /* 0x00000002eaea7824 */ /* 0x000fe200078e00ff */
[----:B------:R-:W-:Y:S01]  /*4180*/  CS2R R20, SRZ ;  /* 0x0000000000147805 */ /* 0x000fe2000001ff00 */
[----:B------:R4:W-:Y:S01]  /*4190*/  STL [R1+0x5c], R8 ;  /* 0x00005c0801007387 */ /* 0x0009e20000100800 */
[----:B------:R-:W-:Y:S01]  /*41a0*/  CS2R R22, SRZ ;  /* 0x0000000000167805 */ /* 0x000fe2000001ff00 */
        /* <DEDUP_REMOVED lines=11> */
[----:B--2---:R-:W-:Y:S01]  /*4260*/  LEA R11, P1, R117, 0x300, 0x1 ;  /* 0x00000300750b7811 */ /* 0x004fe200078208ff */
[----:B------:R-:W-:Y:S01]  /*4270*/  CS2R R46, SRZ ;  /* 0x00000000002e7805 */ /* 0x000fe2000001ff00 */
[----:B------:R-:W-:Y:S01]  /*4280*/  CS2R R48, SRZ ;  /* 0x0000000000307805 */ /* 0x000fe2000001ff00 */
[----:B------:R-:W-:Y:S01]  /*4290*/  CS2R R50, SRZ ;  /* 0x0000000000327805 */ /* 0x000fe2000001ff00 */
[----:B-1----:R-:W-:Y:S01]  /*42a0*/  SHF.R.S32.HI R7, RZ, 0x1f, R113 ;  /* 0x0000001fff077819 */ /* 0x002fe20000011471 */
[----:B------:R-:W-:Y:S01]  /*42b0*/  CS2R R52, SRZ ;  /* 0x0000000000347805 */ /* 0x000fe2000001ff00 */
[----:B------:R-:W-:Y:S01]  /*42c0*/  CS2R R54, SRZ ;  /* 0x0000000000367805 */ /* 0x000fe2000001ff00 */
[----:B------:R-:W-:Y:S01]  /*42d0*/  CS2R R56, SRZ ;  /* 0x0000000000387805 */ /* 0x000fe2000001ff00 */
[----:B---3--:R-:W-:Y:S01]  /*42e0*/  LEA R9, P3, R113, 0x300, 0x1 ;  /* 0x0000030071097811 */ /* 0x008fe200078608ff */
[----:B------:R-:W-:Y:S01]  /*42f0*/  CS2R R58, SRZ ;  /* 0x00000000003a7805 */ /* 0x000fe2000001ff00 */
[----:B------:R-:W-:Y:S01]  /*4300*/  CS2R R60, SRZ ;  /* 0x00000000003c7805 */ /* 0x000fe2000001ff00 */
[----:B------:R-:W-:Y:S01]  /*4310*/  CS2R R62, SRZ ;  /* 0x00000000003e7805 */ /* 0x000fe2000001ff00 */
[----:B----4-:R-:W-:Y:S01]  /*4320*/  SHF.R.S32.HI R8, RZ, 0x1f, R115 ;  /* 0x0000001fff087819 */ /* 0x010fe20000011473 */
[----:B------:R1:W-:Y:S01]  /*4330*/  STL [R1+0x58], R9 ;  /* 0x0000580901007387 */ /* 0x0003e20000100800 */
[----:B------:R-:W-:Y:S01]  /*4340*/  CS2R R64, SRZ ;  /* 0x0000000000407805 */ /* 0x000fe2000001ff00 */
[----:B------:R-:W-:Y:S01]  /*4350*/  CS2R R66, SRZ ;  /* 0x0000000000427805 */ /* 0x000fe2000001ff00 */
[----:B------:R-:W-:Y:S01]  /*4360*/  CS2R R68, SRZ ;  /* 0x0000000000447805 */ /* 0x000fe2000001ff00 */
        /* <DEDUP_REMOVED lines=20> */
[----:B------:R-:W-:Y:S01]  /*44b0*/  IMAD.WIDE R216, R216, 0x2, RZ ;  /* 0x00000002d8d87825 */ /* 0x000fe200078e02ff */
[----:B-1----:R-:W-:Y:S01]  /*44c0*/  SHF.R.S32.HI R9, RZ, 0x1f, R117 ;  /* 0x0000001fff097819 */ /* 0x002fe20000011475 */
[----:B------:R-:W-:-:S02]  /*44d0*/  USHF.L.U32 UR9, UR15, 0x1, URZ ;  /* 0x000000010f097899 */ /* 0x000fc4000800063f */
[----:B------:R-:W-:Y:S01]  /*44e0*/  IMAD.WIDE R214, R214, 0x2, RZ ;  /* 0x00000002d6d67825 */ /* 0x000fe200078e02ff */
[----:B------:R-:W-:Y:S01]  /*44f0*/  LEA.HI.X R9, R117, RZ, R9, 0x1, P1 ;  /* 0x000000ff75097211 */ /* 0x000fe200008f0c09 */
[----:B------:R-:W-:Y:S01]  /*4500*/  USHF.L.U64.HI UR8, UR15, 0x1, UR8 ;  /* 0x000000010f087899 */ /* 0x000fe20008010208 */
[----:B--2---:R-:W-:Y:S01]  /*4510*/  SHF.R.S32.HI R10, RZ, 0x1f, R123 ;  /* 0x0000001fff0a7819 */ /* 0x004fe2000001147b */
[----:B------:R-:W-:Y:S01]  /*4520*/  IMAD.WIDE R212, R212, 0x2, RZ ;  /* 0x00000002d4d47825 */ /* 0x000fe200078e02ff */
[----:B---3--:R-:W-:Y:S01]  /*4530*/  LEA.HI.X R11, R113, RZ, R7, 0x1, P3 ;  /* 0x000000ff710b7211 */ /* 0x008fe200018f0c07 */
[----:B------:R-:W-:Y:S01]  /*4540*/  UIADD3 UR14, UR14, -0x180, URZ ;  /* 0xfffffe800e0e7890 */ /* 0x000fe2000fffe03f */
[----:B------:R-:W-:Y:S01]  /*4550*/  LEA.HI.X R7, R115, RZ, R8, 0x1, P2 ;  /* 0x000000ff73077211 */ /* 0x000fe200010f0c08 */
[----:B------:R-:W-:Y:S01]  /*4560*/  CS2R R112, SRZ ;  /* 0x0000000000707805 */ /* 0x000fe2000001ff00 */
[----:B------:R-:W-:Y:S01]  /*4570*/  LEA.HI.X R8, R123, RZ, R10, 0x1, P0 ;  /* 0x000000ff7b087211 */ /* 0x000fe200000f0c0a */
[----:B------:R1:W-:Y:S01]  /*4580*/  STL [R1+0x48], R11 ;  /* 0x0000480b01007387 */ /* 0x0003e20000100800 */
[----:B------:R-:W-:Y:S01]  /*4590*/  LEA R10, P2, R127, 0x300, 0x1 ;  /* 0x000003007f0a7811 */ /* 0x000fe200078408ff */
[----:B------:R-:W-:Y:S01]  /*45a0*/  CS2R R114, SRZ ;  /* 0x0000000000727805 */ /* 0x000fe2000001ff00 */
[----:B----4-:R-:W-:Y:S01]  /*45b0*/  LEA R12, P0, R131, 0x300, 0x1 ;  /* 0x00000300830c7811 */ /* 0x010fe200078008ff */
[----:B------:R2:W-:Y:S01]  /*45c0*/  STL [R1+0x44], R7 ;  /* 0x0000440701007387 */ /* 0x0005e20000100800 */
[----:B------:R-:W-:Y:S01]  /*45d0*/  LOP3.LUT R117, R5, R4, RZ, 0xfc, !PT ;  /* 0x0000000405757212 */ /* 0x000fe200078efcff */
[----:B------:R-:W-:Y:S01]  /*45e0*/  CS2R R122, SRZ ;  /* 0x00000000007a7805 */ /* 0x000fe2000001ff00 */
[----:B------:R-:W-:Y:S01]  /*45f0*/  SHF.R.S32.HI R4, RZ, 0x1f, R85 ;  /* 0x0000001fff047819 */ /* 0x000fe20000011455 */
[----:B------:R3:W-:Y:S01]  /*4600*/  STL [R1+0x40], R9 ;  /* 0x0000400901007387 */ /* 0x0007e20000100800 */
[----:B------:R-:W-:Y:S01]  /*4610*/  SHF.R.S32.HI R5, RZ, 0x1f, R87 ;  /* 0x0000001fff057819 */ /* 0x000fe20000011457 */
[----:B------:R-:W-:Y:S01]  /*4620*/  IMAD.SHL.U32 R202, R117, 0x2, RZ ;  /* 0x0000000275ca7824 */ /* 0x000fe200078e00ff */
[----:B------:R-:W-:Y:S01]  /*4630*/  SHF.L.U64.HI R4, R85, 0x1, R4 ;  /* 0x0000000155047819 */ /* 0x000fe20000010204 */
[----:B------:R4:W-:Y:S01]  /*4640*/  STL [R1+0x3c], R8 ;  /* 0x00003c0801007387 */ /* 0x0009e20000100800 */
[----:B------:R-:W-:Y:S01]  /*4650*/  SHF.L.U64.HI R251, R87, 0x1, R5 ;  /* 0x0000000157fb7819 */ /* 0x000fe20000010205 */
[----:B------:R-:W-:Y:S01]  /*4660*/  CS2R R84, SRZ ;  /* 0x0000000000547805 */ /* 0x000fe2000001ff00 */
[----:B------:R-:W-:Y:S01]  /*4670*/  SHF.R.S32.HI R5, RZ, 0x1f, R93 ;  /* 0x0000001fff057819 */ /* 0x000fe2000001145d */
[----:B------:R-:W-:Y:S01]  /*4680*/  CS2R R86, SRZ ;  /* 0x0000000000567805 */ /* 0x000fe2000001ff00 */
[----:B------:R-:W-:Y:S01]  /*4690*/  CS2R R116, SRZ ;  /* 0x0000000000747805 */ /* 0x000fe2000001ff00 */
[----:B------:R-:W-:Y:S01]  /*46a0*/  IMAD.WIDE R210, R210, 0x2, RZ ;  /* 0x00000002d2d27825 */ /* 0x000fe200078e02ff */
[----:B------:R-:W-:Y:S01]  /*46b0*/  SHF.L.U64.HI R245, R93, 0x1, R5 ;  /* 0x000000015df57819 */ /* 0x000fe20000010205 */
[----:B------:R-:W-:Y:S01]  /*46c0*/  UMOV UR13, 0x2 ;  /* 0x00000002000d7882 */ /* 0x000fe20000000000 */
[----:B------:R-:W-:Y:S01]  /*46d0*/  SHF.R.S32.HI R5, RZ, 0x1f, R99 ;  /* 0x0000001fff057819 */ /* 0x000fe20000011463 */
[----:B------:R-:W-:Y:S01]  /*46e0*/  CS2R R92, SRZ ;  /* 0x00000000005c7805 */ /* 0x000fe2000001ff00 */
[----:B------:R-:W-:Y:S01]  /*46f0*/  IMAD.WIDE R208, R208, 0x2, RZ ;  /* 0x00000002d0d07825 */ /* 0x000fe200078e02ff */
[----:B------:R-:W-:Y:S01]  /*4700*/  UMOV UR12, URZ ;  /* 0x0000003f000c7c82 */ /* 0x000fe20008000000 */
[----:B-1----:R-:W-:Y:S01]  /*4710*/  LEA R11, P1, R129, 0x300, 0x1 ;  /* 0x00000300810b7811 */ /* 0x002fe200078208ff */
[----:B------:R-:W-:Y:S01]  /*4720*/  UMOV UR5, 0x18000 ;  /* 0x0001800000057882 */ /* 0x000fe20000000000 */
[----:B------:R-:W-:Y:S01]  /*4730*/  SHF.L.U64.HI R241, R99, 0x1, R5 ;  /* 0x0000000163f17819 */ /* 0x000fe20000010205 */
[----:B------:R-:W-:Y:S01]  /*4740*/  IMAD.WIDE R206, R206, 0x2, RZ ;  /* 0x00000002cece7825 */ /* 0x000fe200078e02ff */
[----:B--2---:R-:W-:Y:S01]  /*4750*/  SHF.R.S32.HI R7, RZ, 0x1f, R125 ;  /* 0x0000001fff077819 */ /* 0x004fe2000001147d */
[----:B------:R-:W-:Y:S01]  /*4760*/  CS2R R98, SRZ ;  /* 0x0000000000627805 */ /* 0x000fe2000001ff00 */
[----:B------:R-:W-:Y:S01]  /*4770*/  SHF.R.S32.HI R5, RZ, 0x1f, R236 ;  /* 0x0000001fff057819 */ /* 0x000fe200000114ec */
[----:B------:R-:W-:Y:S01]  /*4780*/  UMOV UR4, URZ ;  /* 0x0000003f00047c82 */ /* 0x000fe20008000000 */
[----:B---3--:R-:W-:Y:S01]  /*4790*/  LEA R9, P3, R125, 0x300, 0x1 ;  /* 0x000003007d097811 */ /* 0x008fe200078608ff */
[----:B------:R-:W-:Y:S01]  /*47a0*/  UMOV UR11, URZ ;  /* 0x0000003f000b7c82 */ /* 0x000fe20008000000 */
[C---:B------:R-:W-:Y:S01]  /*47b0*/  SHF.L.U64.HI R237, R236.reuse, 0x1, R5 ;  /* 0x00000001eced7819 */ /* 0x040fe20000010205 */
[----:B------:R-:W-:Y:S01]  /*47c0*/  IMAD.SHL.U32 R236, R236, 0x2, RZ ;  /* 0x00000002ecec7824 */ /* 0x000fe200078e00ff */
[----:B----4-:R-:W-:Y:S01]  /*47d0*/  SHF.R.S32.HI R8, RZ, 0x1f, R127 ;  /* 0x0000001fff087819 */ /* 0x010fe2000001147f */
[----:B------:R1:W-:Y:S01]  /*47e0*/  STL [R1+0x38], R9 ;  /* 0x0000380901007387 */ /* 0x0003e20000100800 */
[----:B------:R-:W-:-:S02]  /*47f0*/  ULDC.64 UR6, c[0x0][0x160] ;  /* 0x0000580000067ab9 */ /* 0x000fc40000000a00 */
[----:B------:R-:W-:Y:S01]  /*4800*/  UIADD3 UR10, UR19, UR10, URZ ;  /* 0x0000000a130a7290 */ /* 0x000fe2000fffe03f */
[----:B------:R2:W-:Y:S01]  /*4810*/  STL [R1+0x34], R10 ;  /* 0x0000340a01007387 */ /* 0x0005e20000100800 */
[----:B------:R-:W-:-:S03]  /*4820*/  UIADD3 UR15, UR16, -0x3, URZ ;  /* 0xfffffffd100f7890 */ /* 0x000fc6000fffe03f */
[----:B------:R3:W-:Y:S04]  /*4830*/  STL [R1+0x30], R11 ;  /* 0x0000300b01007387 */ /* 0x0007e80000100800 */
[----:B------:R4:W-:Y:S01]  /*4840*/  STL [R1+0x2c], R12 ;  /* 0x00002c0c01007387 */ /* 0x0009e20000100800 */
[----:B-1----:R-:W-:-:S04]  /*4850*/  SHF.R.S32.HI R9, RZ, 0x1f, R129 ;  /* 0x0000001fff097819 */ /* 0x002fc80000011481 */
[----:B------:R-:W-:Y:S02]  /*4860*/  LEA.HI.X R9, R129, RZ, R9, 0x1, P1 ;  /* 0x000000ff81097211 */ /* 0x000fe400008f0c09 */
[----:B--2---:R-:W-:Y:S01]  /*4870*/  SHF.R.S32.HI R10, RZ, 0x1f, R131 ;  /* 0x0000001fff0a7819 */ /* 0x004fe20000011483 */
[----:B------:R-:W-:Y:S01]  /*4880*/  CS2R R128, SRZ ;  /* 0x0000000000807805 */ /* 0x000fe2000001ff00 */
[----:B---3--:R-:W-:Y:S02]  /*4890*/  LEA.HI.X R11, R125, RZ, R7, 0x1, P3 ;  /* 0x000000ff7d0b7211 */ /* 0x008fe400018f0c07 */
[----:B------:R-:W-:Y:S01]  /*48a0*/  LEA.HI.X R7, R127, RZ, R8, 0x1, P2 ;  /* 0x000000ff7f077211 */ /* 0x000fe200010f0c08 */
[----:B------:R-:W-:Y:S01]  /*48b0*/  CS2R R124, SRZ ;  /* 0x00000000007c7805 */ /* 0x000fe2000001ff00 */
[----:B------:R-:W-:Y:S01]  /*48c0*/  LEA.HI.X R8, R131, RZ, R10, 0x1, P0 ;  /* 0x000000ff83087211 */ /* 0x000fe200000f0c0a */
[----:B------:R1:W-:Y:S01]  /*48d0*/  STL [R1+0x28], R11 ;  /* 0x0000280b01007387 */ /* 0x0003e20000100800 */
[----:B------:R-:W-:Y:S01]  /*48e0*/  LEA R10, P0, R166, 0x300, 0x1 ;  /* 0x00000300a60a7811 */ /* 0x000fe200078008ff */
[----:B----4-:R-:W-:Y:S01]  /*48f0*/  CS2R R12, SRZ ;  /* 0x00000000000c7805 */ /* 0x010fe2000001ff00 */
[----:B------:R-:W-:Y:S01]  /*4900*/  CS2R R126, SRZ ;  /* 0x00000000007e7805 */ /* 0x000fe2000001ff00 */
[----:B------:R2:W-:Y:S01]  /*4910*/  STL [R1+0x24], R7 ;  /* 0x0000240701007387 */ /* 0x0005e20000100800 */
[----:B------:R-:W-:-:S03]  /*4920*/  CS2R R130, SRZ ;  /* 0x0000000000827805 */ /* 0x000fc6000001ff00 */
[----:B------:R3:W-:Y:S04]  /*4930*/  STL [R1+0x20], R9 ;  /* 0x0000200901007387 */ /* 0x0007e80000100800 */
[----:B------:R4:W-:Y:S01]  /*4940*/  STL [R1+0x1c], R8 ;  /* 0x00001c0801007387 */ /* 0x0009e20000100800 */
[----:B-1----:R-:W-:Y:S02]  /*4950*/  LEA R11, P1, R165, 0x300, 0x1 ;  /* 0x00000300a50b7811 */ /* 0x002fe400078208ff */
[----:B--2---:R-:W-:Y:S02]  /*4960*/  SHF.R.S32.HI R7, RZ, 0x1f, R164 ;  /* 0x0000001fff077819 */ /* 0x004fe400000114a4 */
[----:B---3--:R-:W-:-:S04]  /*4970*/  LEA R9, P2, R164, 0x300, 0x1 ;  /* 0x00000300a4097811 */ /* 0x008fc800078408ff */
[----:B------:R-:W-:Y:S01]  /*4980*/  LEA.HI.X R7, R164, RZ, R7, 0x1, P2 ;  /* 0x000000ffa4077211 */ /* 0x000fe200010f0c07 */
[----:B------:R1:W-:Y:S01]  /*4990*/  STL [R1+0x18], R9 ;  /* 0x0000180901007387 */ /* 0x0003e20000100800 */
[----:B----4-:R-:W-:-:S03]  /*49a0*/  SHF.R.S32.HI R8, RZ, 0x1f, R165 ;  /* 0x0000001fff087819 */ /* 0x010fc600000114a5 */
[----:B------:R-:W-:Y:S01]  /*49b0*/  STL [R1+0x14], R11 ;  /* 0x0000140b01007387 */ /* 0x000fe20000100800 */
[----:B------:R-:W-:-:S03]  /*49c0*/  LEA.HI.X R8, R165, RZ, R8, 0x1, P1 ;  /* 0x000000ffa5087211 */ /* 0x000fc600008f0c08 */
[----:B------:R2:W-:Y:S04]  /*49d0*/  STL [R1+0x10], R10 ;  /* 0x0000100a01007387 */ /* 0x0005e80000100800 */
[----:B------:R3:W-:Y:S04]  /*49e0*/  STL [R1+0xc], R7 ;  /* 0x00000c0701007387 */ /* 0x0007e80000100800 */
[----:B------:R4:W-:Y:S01]  /*49f0*/  STL [R1+0x8], R8 ;  /* 0x0000080801007387 */ /* 0x0009e20000100800 */
[----:B-1----:R-:W-:Y:S01]  /*4a00*/  SHF.R.S32.HI R9, RZ, 0x1f, R166 ;  /* 0x0000001fff097819 */ /* 0x002fe200000114a6 */
[----:B--2---:R-:W-:-:S03]  /*4a10*/  CS2R R10, SRZ ;  /* 0x00000000000a7805 */ /* 0x004fc6000001ff00 */
[----:B---3--:R-:W-:Y:S02]  /*4a20*/  LEA.HI.X R7, R166, RZ, R9, 0x1, P0 ;  /* 0x000000ffa6077211 */ /* 0x008fe400000f0c09 */
[----:B----4-:R-:W-:-:S03]  /*4a30*/  CS2R R8, SRZ ;  /* 0x0000000000087805 */ /* 0x010fc6000001ff00 */
[----:B------:R1:W-:Y:S04]  /*4a40*/  STL [R1+0x4], R7 ;  /* 0x0000040701007387 */ /* 0x0003e80000100800 */
[----:B------:R2:W-:Y:S01]  /*4a50*/  STL [R1], R4 ;  /* 0x0000000401007387 */ /* 0x0005e20000100800 */
[----:B-1----:R-:W-:Y:S01]  /*4a60*/  CS2R R6, SRZ ;  /* 0x0000000000067805 */ /* 0x002fe2000001ff00 */
[----:B--2---:R-:W-:-:S04]  /*4a70*/  SHF.R.S32.HI R4, RZ, 0x1f, R91 ;  /* 0x0000001fff047819 */ /* 0x004fc8000001145b */
[----:B------:R-:W-:Y:S02]  /*4a80*/  SHF.L.U64.HI R247, R91, 0x1, R4 ;  /* 0x000000015bf77819 */ /* 0x000fe40000010204 */
[----:B------:R-:W-:Y:S01]  /*4a90*/  SHF.R.S32.HI R4, RZ, 0x1f, R95 ;  /* 0x0000001fff047819 */ /* 0x000fe2000001145f */
[----:B------:R-:W-:-:S03]  /*4aa0*/  CS2R R90, SRZ ;  /* 0x00000000005a7805 */ /* 0x000fc6000001ff00 */
[----:B------:R-:W-:Y:S02]  /*4ab0*/  SHF.L.U64.HI R243, R95, 0x1, R4 ;  /* 0x000000015ff37819 */ /* 0x000fe40000010204 */
[----:B------:R-:W-:Y:S01]  /*4ac0*/  SHF.R.S32.HI R4, RZ, 0x1f, R238 ;  /* 0x0000001fff047819 */ /* 0x000fe200000114ee */
[----:B------:R-:W-:-:S03]  /*4ad0*/  CS2R R94, SRZ ;  /* 0x00000000005e7805 */ /* 0x000fc6000001ff00 */
[C---:B------:R-:W-:Y:S01]  /*4ae0*/  SHF.L.U64.HI R239, R238.reuse, 0x1, R4 ;  /* 0x00000001eeef7819 */ /* 0x040fe20000010204 */
[----:B------:R-:W-:Y:S01]  /*4af0*/  IMAD.SHL.U32 R238, R238, 0x2, RZ ;  /* 0x00000002eeee7824 */ /* 0x000fe200078e00ff */
[----:B------:R-:W-:-:S07]  /*4b00*/  CS2R R4, SRZ ;  /* 0x0000000000047805 */ /* 0x000fce000001ff00 */
.L_x_1:
[C---:B----4-:R-:W-:Y:S01]  /*4b10*/  HMMA.16816.F32 R4, R132.reuse, R136, R4 ;  /* 0x000000888404723c */ /* 0x050fe20000001804 */
[----:B------:R-:W-:Y:S01]  /*4b20*/  LDSM.16.M88.4 R164, [R203+UR4] ;  /* 0x00000004cba4783b */ /* 0x000fe20008000200 */
[----:B------:R-:W-:Y:S02]  /*4b30*/  UISETP.GE.AND UP1, UPT, UR11, UR15, UPT ;  /* 0x0000000f0b00728c */ /* 0x000fe4000bf26270 */
[----:B------:R-:W-:Y:S01]  /*4b40*/  UIADD3 UR12, UR12, 0x1, URZ ;  /* 0x000000010c0c7890 */ /* 0x000fe2000fffe03f */
[----:B------:R-:W-:Y:S01]  /*4b50*/  ISETP.GE.AND P2, PT, R205, UR14, PT ;  /* 0x0000000ecd007c0c */ /* 0x000fe2000bf46270 */
[----:B------:R-:W-:Y:S02]  /*4b60*/  UIADD3 UR13, UR13, 0x1, URZ ;  /* 0x000000010d0d7890 */ /* 0x000fe4000fffe03f */
[C---:B------:R-:W-:Y:S01]  /*4b70*/  HMMA.16816.F32 R8, R132.reuse, R138, R8 ;  /* 0x0000008a8408723c */ /* 0x040fe20000001808 */
[----:B------:R-:W1:Y:S01]  /*4b80*/  LDSM.16.MT88.4 R168, [R196+UR5+0x1000] ;  /* 0x00100005c4a8783b */ /* 0x000e620008004200 */
[----:B------:R-:W-:Y:S01]  /*4b90*/  PLOP3.LUT P1, PT, PT, PT, UP1, 0x40, 0x0 ;  /* 0x000000000000781c */ /* 0x000fe20003f2e818 */
[----:B------:R-:W-:Y:S01]  /*4ba0*/  UISETP.GE.AND UP0, UPT, UR13, 0x3, UPT ;  /* 0x000000030d00788c */ /* 0x000fe2000bf06270 */
[----:B------:R-:W-:Y:S01]  /*4bb0*/  PLOP3.LUT P0, PT, PT, PT, UP1, 0x40, 0x0 ;  /* 0x000000000000781c */ /* 0x000fe20003f0e818 */
[----:B------:R-:W-:Y:S02]  /*4bc0*/  UIADD3 UR11, UR11, 0x1, URZ ;  /* 0x000000010b0b7890 */ /* 0x000fe4000fffe03f */
[----:B------:R-:W-:Y:S01]  /*4bd0*/  USEL UR13, UR13, URZ, !UP0 ;  /* 0x0000003f0d0d7287 */ /* 0x000fe2000c000000 */
[C---:B------:R-:W-:Y:S01]  /*4be0*/  HMMA.16816.F32 R12, R132.reuse, R140, R12 ;  /* 0x0000008c840c723c */ /* 0x040fe2000000180c */
[----:B------:R-:W1:Y:S01]  /*4bf0*/  LDSM.16.MT88.4 R172, [R3+UR5+0x1000] ;  /* 0x0010000503ac783b */ /* 0x000e620008004200 */
[----:B------:R-:W-:Y:S02]  /*4c00*/  UISETP.GE.AND UP0, UPT, UR12, 0x3, UPT ;  /* 0x000000030c00788c */ /* 0x000fe4000bf06270 */
[----:B------:R-:W-:Y:S02]  /*4c10*/  UISETP.GE.AND UP2, UPT, UR11, UR16, UPT ;  /* 0x000000100b00728c */ /* 0x000fe4000bf46270 */
[----:B------:R-:W-:Y:S02]  /*4c20*/  USEL UR12, UR12, URZ, !UP0 ;  /* 0x0000003f0c0c7287 */ /* 0x000fe4000c000000 */
[C---:B------:R-:W-:Y:S01]  /*4c30*/  HMMA.16816.F32 R16, R132.reuse, R142, R16 ;  /* 0x0000008e8410723c */ /* 0x040fe20000001810 */
[----:B------:R-:W1:Y:S07]  /*4c40*/  LDSM.16.MT88.4 R176, [R2+UR5+0x1000] ;  /* 0x0010000502b0783b */ /* 0x000e6e0008004200 */
[C---:B------:R-:W-:Y:S01]  /*4c50*/  HMMA.16816.F32 R20, R132.reuse, R144, R20 ;  /* 0x000000908414723c */ /* 0x040fe20000001814 */
[----:B------:R-:W1:Y:S07]  /*4c60*/  LDSM.16.MT88.4 R180, [R0+UR5+0x1000] ;  /* 0x0010000500b4783b */ /* 0x000e6e0008004200 */
[C---:B------:R-:W-:Y:S01]  /*4c70*/  HMMA.16816.F32 R24, R132.reuse, R146, R24 ;  /* 0x000000928418723c */ /* 0x040fe20000001818 */
[----:B------:R-:W1:Y:S07]  /*4c80*/  LDSM.16.M88.4 R184, [R203+UR4+0x2000] ;  /* 0x00200004cbb8783b */ /* 0x000e6e0008000200 */
[C---:B------:R-:W-:Y:S01]  /*4c90*/  HMMA.16816.F32 R28, R132.reuse, R148, R28 ;  /* 0x00000094841c723c */ /* 0x040fe2000000181c */
[----:B--2---:R-:W2:Y:S07]  /*4ca0*/  LDSM.16.M88.4 R188, [R203+UR4+0x4000] ;  /* 0x00400004cbbc783b */ /* 0x004eae0008000200 */
[----:B------:R-:W-:Y:S01]  /*4cb0*/  HMMA.16816.F32 R32, R132, R150, R32 ;  /* 0x000000968420723c */ /* 0x000fe20000001820 */
[----:B------:R-:W2:Y:S07]  /*4cc0*/  LDSM.16.M88.4 R192, [R203+UR4+0x6000] ;  /* 0x00600004cbc0783b */ /* 0x000eae0008000200 */
[C---:B------:R-:W-:Y:S01]  /*4cd0*/  HMMA.16816.F32 R36, R152.reuse, R136, R36 ;  /* 0x000000889824723c */ /* 0x040fe20000001824 */
[----:B------:R-:W-:Y:S07]  /*4ce0*/  LDSM.16.M88.4 R132, [R202+UR4] ;  /* 0x00000004ca84783b */ /* 0x000fee0008000200 */
[C---:B------:R-:W-:Y:S08]  /*4cf0*/  HMMA.16816.F32 R40, R152.reuse, R138, R40 ;  /* 0x0000008a9828723c */ /* 0x040ff00000001828 */
[C---:B------:R-:W-:Y:S08]  /*4d00*/  HMMA.16816.F32 R44, R152.reuse, R140, R44 ;  /* 0x0000008c982c723c */ /* 0x040ff0000000182c */
[C---:B------:R-:W-:Y:S08]  /*4d10*/  HMMA.16816.F32 R48, R152.reuse, R142, R48 ;  /* 0x0000008e9830723c */ /* 0x040ff00000001830 */
[C---:B------:R-:W-:Y:S08]  /*4d20*/  HMMA.16816.F32 R52, R152.reuse, R144, R52 ;  /* 0x000000909834723c */ /* 0x040ff00000001834 */
[C---:B------:R-:W-:Y:S08]  /*4d30*/  HMMA.16816.F32 R56, R152.reuse, R146, R56 ;  /* 0x000000929838723c */ /* 0x040ff00000001838 */
[C---:B------:R-:W-:Y:S08]  /*4d40*/  HMMA.16816.F32 R60, R152.reuse, R148, R60 ;  /* 0x00000094983c723c */ /* 0x040ff0000000183c */
[----:B------:R-:W-:Y:S01]  /*4d50*/  HMMA.16816.F32 R64, R152, R150, R64 ;  /* 0x000000969840723c */ /* 0x000fe20000001840 */
[----:B------:R-:W-:Y:S07]  /*4d60*/  LDSM.16.M88.4 R152, [R202+UR4+0x2000] ;  /* 0x00200004ca98783b */ /* 0x000fee0008000200 */
[C---:B------:R-:W-:Y:S08]  /*4d70*/  HMMA.16816.F32 R68, R156.reuse, R136, R68 ;  /* 0x000000889c44723c */ /* 0x040ff00000001844 */
        /* <DEDUP_REMOVED lines=9> */
[C---:B------:R-:W-:Y:S01]  /*4e10*/  HMMA.16816.F32 R104, R160.reuse, R138, R104 ;  /* 0x0000008aa068723c */ /* 0x040fe20000001868 */
[----:B------:R-:W3:Y:S07]  /*4e20*/  LDSM.16.MT88.4 R136, [R196+UR5+0x2000] ;  /* 0x00200005c488783b */ /* 0x000eee0008004200 */
[C---:B------:R-:W-:Y:S08]  /*4e30*/  HMMA.16816.F32 R108, R160.reuse, R140, R108 ;  /* 0x0000008ca06c723c */ /* 0x040ff0000000186c */
[C---:B------:R-:W-:Y:S01]  /*4e40*/  HMMA.16816.F32 R112, R160.reuse, R142, R112 ;  /* 0x0000008ea070723c */ /* 0x040fe20000001870 */
[----:B------:R-:W3:Y:S07]  /*4e50*/  LDSM.16.MT88.4 R140, [R3+UR5+0x2000] ;  /* 0x00200005038c783b */ /* 0x000eee0008004200 */
[C---:B------:R-:W-:Y:S08]  /*4e60*/  HMMA.16816.F32 R116, R160.reuse, R144, R116 ;  /* 0x00000090a074723c */ /* 0x040ff00000001874 */
[C---:B------:R-:W-:Y:S01]  /*4e70*/  HMMA.16816.F32 R120, R160.reuse, R146, R120 ;  /* 0x00000092a078723c */ /* 0x040fe20000001878 */
[----:B------:R-:W3:Y:S07]  /*4e80*/  LDSM.16.MT88.4 R144, [R2+UR5+0x2000] ;  /* 0x002000050290783b */ /* 0x000eee0008004200 */
[C---:B------:R-:W-:Y:S08]  /*4e90*/  HMMA.16816.F32 R124, R160.reuse, R148, R124 ;  /* 0x00000094a07c723c */ /* 0x040ff0000000187c */
[----:B------:R-:W-:Y:S01]  /*4ea0*/  HMMA.16816.F32 R128, R160, R150, R128 ;  /* 0x00000096a080723c */ /* 0x000fe20000001880 */
[----:B------:R-:W3:-:S07]  /*4eb0*/  LDSM.16.MT88.4 R148, [R0+UR5+0x2000] ;  /* 0x002000050094783b */ /* 0x000ece0008004200 */
[C---:B-1----:R-:W-:Y:S01]  /*4ec0*/  HMMA.16816.F32 R4, R164.reuse, R168, R4 ;  /* 0x000000a8a404723c */ /* 0x042fe20000001804 */
[----:B------:R-:W1:Y:S07]  /*4ed0*/  LDSM.16.M88.4 R160, [R202+UR4+0x6000] ;  /* 0x00600004caa0783b */ /* 0x000e6e0008000200 */
[C---:B------:R-:W-:Y:S08]  /*4ee0*/  HMMA.16816.F32 R8, R164.reuse, R170, R8 ;  /* 0x000000aaa408723c */ /* 0x040ff00000001808 */
[C---:B------:R-:W-:Y:S08]  /*4ef0*/  HMMA.16816.F32 R12, R164.reuse, R172, R12 ;  /* 0x000000aca40c723c */ /* 0x040ff0000000180c */
[C---:B------:R-:W-:Y:S08]  /*4f00*/  HMMA.16816.F32 R16, R164.reuse, R174, R16 ;  /* 0x000000aea410723c */ /* 0x040ff00000001810 */
[C---:B------:R-:W-:Y:S08]  /*4f10*/  HMMA.16816.F32 R20, R164.reuse, R176, R20 ;  /* 0x000000b0a414723c */ /* 0x040ff00000001814 */
[C---:B------:R-:W-:Y:S08]  /*4f20*/  HMMA.16816.F32 R24, R164.reuse, R178, R24 ;  /* 0x000000b2a418723c */ /* 0x040ff00000001818 */
[C---:B------:R-:W-:Y:S08]  /*4f30*/  HMMA.16816.F32 R28, R164.reuse, R180, R28 ;  /* 0x000000b4a41c723c */ /* 0x040ff0000000181c */
[----:B------:R-:W-:Y:S01]  /*4f40*/  HMMA.16816.F32 R32, R164, R182, R32 ;  /* 0x000000b6a420723c */ /* 0x000fe20000001820 */
[----:B------:R-:W-:Y:S07]  /*4f50*/  LDSM.16.M88.4 R164, [R201+UR4] ;  /* 0x00000004c9a4783b */ /* 0x000fee0008000200 */
        /* <DEDUP_REMOVED lines=9> */
[C---:B--2---:R-:W-:Y:S08]  /*4ff0*/  HMMA.16816.F32 R68, R188.reuse, R168, R68 ;  /* 0x000000a8bc44723c */ /* 0x044ff00000001844 */
        /* <DEDUP_REMOVED lines=10> */
[----:B------:R-:W2:Y:S07]  /*50a0*/  LDSM.16.MT88.4 R168, [R196+UR5+0x3000] ;  /* 0x00300005c4a8783b */ /* 0x000eae0008004200 */
[C---:B------:R-:W-:Y:S08]  /*50b0*/  HMMA.16816.F32 R108, R192.reuse, R172, R108 ;  /* 0x000000acc06c723c */ /* 0x040ff0000000186c */
[C---:B------:R-:W-:Y:S01]  /*50c0*/  HMMA.16816.F32 R112, R192.reuse, R174, R112 ;  /* 0x000000aec070723c */ /* 0x040fe20000001870 */
[----:B------:R-:W2:Y:S07]  /*50d0*/  LDSM.16.MT88.4 R172, [R3+UR5+0x3000] ;  /* 0x0030000503ac783b */ /* 0x000eae0008004200 */
[C---:B------:R-:W-:Y:S08]  /*50e0*/  HMMA.16816.F32 R116, R192.reuse, R176, R116 ;  /* 0x000000b0c074723c */ /* 0x040ff00000001874 */
[C---:B------:R-:W-:Y:S01]  /*50f0*/  HMMA.16816.F32 R120, R192.reuse, R178, R120 ;  /* 0x000000b2c078723c */ /* 0x040fe20000001878 */
[----:B------:R-:W2:Y:S07]  /*5100*/  LDSM.16.MT88.4 R176, [R2+UR5+0x3000] ;  /* 0x0030000502b0783b */ /* 0x000eae0008004200 */
[C---:B------:R-:W-:Y:S08]  /*5110*/  HMMA.16816.F32 R124, R192.reuse, R180, R124 ;  /* 0x000000b4c07c723c */ /* 0x040ff0000000187c */
[----:B------:R-:W-:Y:S01]  /*5120*/  HMMA.16816.F32 R128, R192, R182, R128 ;  /* 0x000000b6c080723c */ /* 0x000fe20000001880 */
[----:B------:R-:W2:-:S07]  /*5130*/  LDSM.16.MT88.4 R180, [R0+UR5+0x3000] ;  /* 0x0030000500b4783b */ /* 0x000e8e0008004200 */
[C---:B---3--:R-:W-:Y:S01]  /*5140*/  HMMA.16816.F32 R4, R132.reuse, R136, R4 ;  /* 0x000000888404723c */ /* 0x048fe20000001804 */
[----:B------:R-:W3:Y:S07]  /*5150*/  LDSM.16.M88.4 R192, [R201+UR4+0x6000] ;  /* 0x00600004c9c0783b */ /* 0x000eee0008000200 */
        /* <DEDUP_REMOVED lines=26> */
[C---:B-1----:R-:W-:Y:S08]  /*5300*/  HMMA.16816.F32 R100, R160.reuse, R136, R100 ;  /* 0x00000088a064723c */ /* 0x042ff00000001864 */
[C---:B------:R-:W-:Y:S01]  /*5310*/  HMMA.16816.F32 R104, R160.reuse, R138, R104 ;  /* 0x0000008aa068723c */ /* 0x040fe20000001868 */
[----:B------:R-:W1:Y:S07]  /*5320*/  LDSM.16.MT88.4 R136, [R196+UR5+0x4000] ;  /* 0x00400005c488783b */ /* 0x000e6e0008004200 */
[C---:B------:R-:W-:Y:S08]  /*5330*/  HMMA.16816.F32 R108, R160.reuse, R140, R108 ;  /* 0x0000008ca06c723c */ /* 0x040ff0000000186c */
[C---:B------:R-:W-:Y:S01]  /*5340*/  HMMA.16816.F32 R112, R160.reuse, R142, R112 ;  /* 0x0000008ea070723c */ /* 0x040fe20000001870 */
[----:B------:R-:W1:Y:S07]  /*5350*/  LDSM.16.MT88.4 R140, [R3+UR5+0x4000] ;  /* 0x00400005038c783b */ /* 0x000e6e0008004200 */
[C---:B------:R-:W-:Y:S08]  /*5360*/  HMMA.16816.F32 R116, R160.reuse, R144, R116 ;  /* 0x00000090a074723c */ /* 0x040ff00000001874 */
[C---:B------:R-:W-:Y:S01]  /*5370*/  HMMA.16816.F32 R120, R160.reuse, R146, R120 ;  /* 0x00000092a078723c */ /* 0x040fe20000001878 */
[----:B------:R-:W1:Y:S07]  /*5380*/  LDSM.16.MT88.4 R144, [R2+UR5+0x4000] ;  /* 0x004000050290783b */ /* 0x000e6e0008004200 */
[C---:B------:R-:W-:Y:S08]  /*5390*/  HMMA.16816.F32 R124, R160.reuse, R148, R124 ;  /* 0x00000094a07c723c */ /* 0x040ff0000000187c */
[----:B------:R-:W-:Y:S01]  /*53a0*/  HMMA.16816.F32 R128, R160, R150, R128 ;  /* 0x00000096a080723c */ /* 0x000fe20000001880 */
[----:B------:R-:W1:-:S07]  /*53b0*/  LDSM.16.MT88.4 R148, [R0+UR5+0x4000] ;  /* 0x004000050094783b */ /* 0x000e4e0008004200 */
[C---:B--2---:R-:W-:Y:S01]  /*53c0*/  HMMA.16816.F32 R4, R164.reuse, R168, R4 ;  /* 0x000000a8a404723c */ /* 0x044fe20000001804 */
[----:B------:R-:W2:Y:S07]  /*53d0*/  LDSM.16.M88.4 R160, [R200+UR4+0x6000] ;  /* 0x00600004c8a0783b */ /* 0x000eae0008000200 */
        /* <DEDUP_REMOVED lines=26> */
[C---:B---3--:R-:W-:Y:S08]  /*5580*/  HMMA.16816.F32 R100, R192.reuse, R168, R100 ;  /* 0x000000a8c064723c */ /* 0x048ff00000001864 */
        /* <DEDUP_REMOVED lines=92> */
[----:B------:R-:W2:Y:S02]  /*5b50*/  LDSM.16.M88.4 R192, [R197+UR4+0x6000] ;  /* 0x00600004c5c0783b */ /* 0x000ea40008000200 */
[----:B------:R-:W-:Y:S04]  /*5b60*/  USHF.L.U32 UR4, UR12, 0xf, URZ ;  /* 0x0000000f0c047899 */ /* 0x000fe8000800063f */
[----:B------:R-:W-:Y:S01]  /*5b70*/  UIADD3 UR5, UR4, 0x18000, URZ ;  /* 0x0001800004057890 */ /* 0x000fe2000fffe03f */
[C---:B------:R-:W-:Y:S01]  /*5b80*/  HMMA.16816.F32 R8, R132.reuse, R138, R8 ;  /* 0x0000008a8408723c */ /* 0x040fe20000001808 */
[----:B------:R-:W-:Y:S07]  /*5b90*/  BAR.SYNC.DEFER_BLOCKING 0x0 ;  /* 0x0000000000007b1d */ /* 0x000fee0000010000 */
[C---:B------:R-:W-:Y:S08]  /*5ba0*/  HMMA.16816.F32 R12, R132.reuse, R140, R12 ;  /* 0x0000008c840c723c */ /* 0x040ff0000000180c */
[C---:B------:R-:W-:Y:S08]  /*5bb0*/  HMMA.16816.F32 R16, R132.reuse, R142, R16 ;  /* 0x0000008e8410723c */ /* 0x040ff00000001810 */
[C---:B------:R-:W-:Y:S08]  /*5bc0*/  HMMA.16816.F32 R20, R132.reuse, R144, R20 ;  /* 0x000000908414723c */ /* 0x040ff00000001814 */
[C---:B------:R-:W-:Y:S08]  /*5bd0*/  HMMA.16816.F32 R24, R132.reuse, R146, R24 ;  /* 0x000000928418723c */ /* 0x040ff00000001818 */
[C---:B------:R-:W-:Y:S08]  /*5be0*/  HMMA.16816.F32 R28, R132.reuse, R148, R28 ;  /* 0x00000094841c723c */ /* 0x040ff0000000181c */
[----:B------:R-:W-:Y:S01]  /*5bf0*/  HMMA.16816.F32 R32, R132, R150, R32 ;  /* 0x000000968420723c */ /* 0x000fe20000001820 */
[----:B------:R-:W4:Y:S06]  /*5c00*/  S2R R135, SR_TID.X ;  /* 0x0000000000877919 */ /* 0x000f2c0000002100 */
[----:B------:R-:W-:Y:S01]  /*5c10*/  SEL R132, RZ, 0x10, P2 ;  /* 0x00000010ff847807 */ /* 0x000fe20001000000 */
[C---:B------:R-:W-:Y:S05]  /*5c20*/  HMMA.16816.F32 R36, R152.reuse, R136, R36 ;  /* 0x000000889824723c */ /* 0x040fea0000001824 */
[----:B------:R-:W-:Y:S02]  /*5c30*/  SEL R132, R132, RZ, P0 ;  /* 0x000000ff84847207 */ /* 0x000fe40000000000 */
[----:B------:R-:W-:Y:S01]  /*5c40*/  PLOP3.LUT P0, PT, PT, PT, UP1, 0x40, 0x0 ;  /* 0x000000000000781c */ /* 0x000fe20003f0e818 */
[C---:B------:R-:W-:Y:S03]  /*5c50*/  HMMA.16816.F32 R40, R152.reuse, R138, R40 ;  /* 0x0000008a9828723c */ /* 0x040fe60000001828 */
[----:B------:R-:W-:Y:S02]  /*5c60*/  ISETP.NE.U32.AND P6, PT, R132, RZ, PT ;  /* 0x000000ff8400720c */ /* 0x000fe40003fc5070 */
[----:B------:R-:W-:Y:S03]  /*5c70*/  LOP3.LUT R134, R205, 0x18, RZ, 0xfc, !PT ;  /* 0x00000018cd867812 */ /* 0x000fe600078efcff */
[C---:B------:R-:W-:Y:S04]  /*5c80*/  HMMA.16816.F32 R44, R152.reuse, R140, R44 ;  /* 0x0000008c982c723c */ /* 0x040fe8000000182c */
[----:B----4-:R-:W-:Y:S04]  /*5c90*/  IMAD.SHL.U32 R135, R135, 0x8, RZ ;  /* 0x0000000887877824 */ /* 0x010fe800078e00ff */
[C---:B------:R-:W-:Y:S04]  /*5ca0*/  HMMA.16816.F32 R48, R152.reuse, R142, R48 ;  /* 0x0000008e9830723c */ /* 0x040fe80000001830 */
[----:B------:R-:W-:Y:S04]  /*5cb0*/  LOP3.LUT R135, R135, 0x78, RZ, 0xc0, !PT ;  /* 0x0000007887877812 */ /* 0x000fe800078ec0ff */
[C---:B------:R-:W-:Y:S03]  /*5cc0*/  HMMA.16816.F32 R52, R152.reuse, R144, R52 ;  /* 0x000000909834723c */ /* 0x040fe60000001834 */
[----:B------:R-:W-:Y:S02]  /*5cd0*/  ISETP.GE.AND P3, PT, R135, UR14, PT ;  /* 0x0000000e87007c0c */ /* 0x000fe4000bf66270 */
[----:B------:R-:W-:Y:S02]  /*5ce0*/  LOP3.LUT R135, R205, 0x8, RZ, 0xfc, !PT ;  /* 0x00000008cd877812 */ /* 0x000fe400078efcff */
[----:B------:R-:W-:Y:S01]  /*5cf0*/  SEL R133, RZ, 0x10, P3 ;  /* 0x00000010ff857807 */ /* 0x000fe20001800000 */
[C---:B------:R-:W-:Y:S03]  /*5d00*/  HMMA.16816.F32 R56, R152.reuse, R146, R56 ;  /* 0x000000929838723c */ /* 0x040fe60000001838 */
[----:B------:R-:W-:Y:S02]  /*5d10*/  ISETP.GE.AND P3, PT, R134, UR14, PT ;  /* 0x0000000e86007c0c */ /* 0x000fe4000bf66270 */
[----:B------:R-:W-:Y:S02]  /*5d20*/  SEL R133, R133, RZ, P1 ;  /* 0x000000ff85857207 */ /* 0x000fe40000800000 */
[----:B------:R-:W-:Y:S01]  /*5d30*/  ISETP.GE.AND P1, PT, R135, UR14, PT ;  /* 0x0000000e87007c0c */ /* 0x000fe2000bf26270 */
[C---:B------:R-:W-:Y:S01]  /*5d40*/  HMMA.16816.F32 R60, R152.reuse, R148, R60 ;  /* 0x00000094983c723c */ /* 0x040fe2000000183c */
[----:B------:R-:W4:Y:S02]  /*5d50*/  LDL R135, [R1+0x18] ;  /* 0x0000180001877983 */ /* 0x000f240000100800 */
[----:B------:R-:W-:Y:S02]  /*5d60*/  ISETP.NE.U32.AND P5, PT, R133, RZ, PT ;  /* 0x000000ff8500720c */ /* 0x000fe40003fa5070 */
[----:B------:R-:W-:Y:S02]  /*5d70*/  SEL R132, RZ, 0x10, P1 ;  /* 0x00000010ff847807 */ /* 0x000fe40000800000 */
[----:B------:R-:W-:Y:S01]  /*5d80*/  SEL R134, RZ, 0x10, P3 ;  /* 0x00000010ff867807 */ /* 0x000fe20001800000 */
[----:B------:R-:W-:Y:S01]  /*5d90*/  HMMA.16816.F32 R64, R152, R150, R64 ;  /* 0x000000969840723c */ /* 0x000fe20000001840 */
[----:B------:R-:W5:Y:S03]  /*5da0*/  LDL R152, [R1+0x48] ;  /* 0x0000480001987983 */ /* 0x000f660000100800 */
[----:B------:R-:W-:Y:S01]  /*5db0*/  SEL R132, R132, RZ, P0 ;  /* 0x000000ff84847207 */ /* 0x000fe20000000000 */
[----:B------:R-:W2:Y:S01]  /*5dc0*/  LDL R154, [R1+0x5c] ;  /* 0x00005c00019a7983 */ /* 0x000ea20000100800 */
[----:B------:R-:W-:Y:S02]  /*5dd0*/  PLOP3.LUT P0, PT, PT, PT, UP1, 0x40, 0x0 ;  /* 0x000000000000781c */ /* 0x000fe40003f0e818 */
[C---:B------:R-:W-:Y:S01]  /*5de0*/  HMMA.16816.F32 R68, R156.reuse, R136, R68 ;  /* 0x000000889c44723c */ /* 0x040fe20000001844 */
[----:B------:R-:W2:Y:S04]  /*5df0*/  LDL R153, [R1+0x60] ;  /* 0x0000600001997983 */ /* 0x000ea80000100800 */
[----:B------:R-:W-:Y:S02]  /*5e00*/  LOP3.LUT R155, R205, 0x10, RZ, 0xfc, !PT ;  /* 0x00000010cd9b7812 */ /* 0x000fe400078efcff */
[----:B------:R-:W-:Y:S01]  /*5e10*/  ISETP.NE.U32.AND P2, PT, R132, RZ, PT ;  /* 0x000000ff8400720c */ /* 0x000fe20003f45070 */
[C---:B------:R-:W-:Y:S03]  /*5e20*/  HMMA.16816.F32 R72, R156.reuse, R138, R72 ;  /* 0x0000008a9c48723c */ /* 0x040fe60000001848 */
[----:B------:R-:W-:Y:S02]  /*5e30*/  ISETP.GE.AND P1, PT, R155, UR14, PT ;  /* 0x0000000e9b007c0c */ /* 0x000fe4000bf26270 */
[----:B------:R-:W2:Y:S02]  /*5e40*/  LDL R155, [R1+0x80] ;  /* 0x00008000019b7983 */ /* 0x000ea40000100800 */
[----:B------:R-:W-:Y:S01]  /*5e50*/  SEL R133, RZ, 0x10, P1 ;  /* 0x00000010ff857807 */ /* 0x000fe20000800000 */
[C---:B------:R-:W-:Y:S01]  /*5e60*/  HMMA.16816.F32 R76, R156.reuse, R140, R76 ;  /* 0x0000008c9c4c723c */ /* 0x040fe2000000184c */
[----:B------:R-:W-:Y:S03]  /*5e70*/  PLOP3.LUT P1, PT, PT, PT, UP1, 0x40, 0x0 ;  /* 0x000000000000781c */ /* 0x000fe60003f2e818 */
[----:B------:R-:W-:Y:S02]  /*5e80*/  SEL R133, R133, RZ, P0 ;  /* 0x000000ff85857207 */ /* 0x000fe40000000000 */
[----:B------:R-:W-:Y:S02]  /*5e90*/  SEL R134, R134, RZ, P1 ;  /* 0x000000ff86867207 */ /* 0x000fe40000800000 */
[C---:B------:R-:W-:Y:S03]  /*5ea0*/  HMMA.16816.F32 R80, R156.reuse, R142, R80 ;  /* 0x0000008e9c50723c */ /* 0x040fe60000001850 */
[----:B------:R-:W-:Y:S02]  /*5eb0*/  ISETP.NE.U32.AND P1, PT, R133, RZ, PT ;  /* 0x000000ff8500720c */ /* 0x000fe40003f25070 */
[----:B------:R-:W-:Y:S03]  /*5ec0*/  ISETP.NE.U32.AND P3, PT, R134, RZ, PT ;  /* 0x000000ff8600720c */ /* 0x000fe60003f65070 */
[C---:B------:R-:W-:Y:S08]  /*5ed0*/  HMMA.16816.F32 R84, R156.reuse, R144, R84 ;  /* 0x000000909c54723c */ /* 0x040ff00000001854 */
[C---:B------:R-:W-:Y:S08]  /*5ee0*/  HMMA.16816.F32 R88, R156.reuse, R146, R88 ;  /* 0x000000929c58723c */ /* 0x040ff00000001858 */
[C---:B------:R-:W-:Y:S08]  /*5ef0*/  HMMA.16816.F32 R92, R156.reuse, R148, R92 ;  /* 0x000000949c5c723c */ /* 0x040ff0000000185c */
[----:B------:R-:W-:Y:S01]  /*5f00*/  HMMA.16816.F32 R96, R156, R150, R96 ;  /* 0x000000969c60723c */ /* 0x000fe20000001860 */
[----:B------:R-:W5:Y:S04]  /*5f10*/  LDL R159, [R1+0x6c] ;  /* 0x00006c00019f7983 */ /* 0x000f680000100800 */
[----:B------:R-:W5:Y:S03]  /*5f20*/  LDL R156, [R1+0x64] ;  /* 0x00006400019c7983 */ /* 0x000f660000100800 */
[C---:B---3--:R-:W-:Y:S01]  /*5f30*/  HMMA.16816.F32 R100, R160.reuse, R136, R100 ;  /* 0x00000088a064723c */ /* 0x048fe20000001864 */
[----:B------:R-:W3:Y:S04]  /*5f40*/  LDL R158, [R1+0x74] ;  /* 0x00007400019e7983 */ /* 0x000ee80000100800 */
[----:B------:R-:W3:Y:S03]  /*5f50*/  LDL R137, [R1+0x4] ;  /* 0x0000040001897983 */ /* 0x000ee60000100800 */
[C---:B------:R-:W-:Y:S01]  /*5f60*/  HMMA.16816.F32 R104, R160.reuse, R138, R104 ;  /* 0x0000008aa068723c */ /* 0x040fe20000001868 */
[----:B------:R-:W3:Y:S04]  /*5f70*/  LDL R157, [R1+0x78] ;  /* 0x00007800019d7983 */ /* 0x000ee80000100800 */
[----:B------:R-:W3:Y:S03]  /*5f80*/  LDL R139, [R1+0x10] ;  /* 0x00001000018b7983 */ /* 0x000ee60000100800 */
[C---:B------:R-:W-:Y:S01]  /*5f90*/  HMMA.16816.F32 R108, R160.reuse, R140, R108 ;  /* 0x0000008ca06c723c */ /* 0x040fe2000000186c */
[----:B------:R-:W5:Y:S04]  /*5fa0*/  LDL R136, [R1+0x14] ;  /* 0x0000140001887983 */ /* 0x000f680000100800 */
[----:B------:R-:W5:Y:S02]  /*5fb0*/  LDL R138, [R1+0x2c] ;  /* 0x00002c00018a7983 */ /* 0x000f640000100800 */
[----:B------:R-:W-:Y:S01]  /*5fc0*/  IMAD.U32 R140, RZ, RZ, UR13 ;  /* 0x0000000dff8c7e24 */ /* 0x000fe2000f8e00ff */
[C---:B------:R-:W-:Y:S01]  /*5fd0*/  HMMA.16816.F32 R112, R160.reuse, R142, R112 ;  /* 0x0000008ea070723c */ /* 0x040fe20000001870 */
[----:B------:R-:W5:Y:S03]  /*5fe0*/  LDL R141, [R1+0xc] ;  /* 0x00000c00018d7983 */ /* 0x000f660000100800 */
[----:B------:R-:W-:Y:S01]  /*5ff0*/  IMAD R140, R140, 0x8000, R233 ;  /* 0x000080008c8c7824 */ /* 0x000fe200078e02e9 */
[----:B------:R-:W5:Y:S03]  /*6000*/  LDL R142, [R1+0x38] ;  /* 0x00003800018e7983 */ /* 0x000f660000100800 */
[C---:B------:R-:W-:Y:S01]  /*6010*/  HMMA.16816.F32 R116, R160.reuse, R144, R116 ;  /* 0x00000090a074723c */ /* 0x040fe20000001874 */
[----:B------:R-:W5:Y:S04]  /*6020*/  LDL R145, [R1+0x1c] ;  /* 0x00001c0001917983 */ /* 0x000f680000100800 */
[----:B------:R-:W5:Y:S03]  /*6030*/  LDL R143, [R1+0x34] ;  /* 0x00003400018f7983 */ /* 0x000f660000100800 */
[C---:B------:R-:W-:Y:S01]  /*6040*/  HMMA.16816.F32 R120, R160.reuse, R146, R120 ;  /* 0x00000092a078723c */ /* 0x040fe20000001878 */
[----:B------:R-:W5:Y:S04]  /*6050*/  LDL R146, [R1+0x8] ;  /* 0x0000080001927983 */ /* 0x000f680000100800 */
[----:B------:R-:W5:Y:S03]  /*6060*/  LDL R147, [R1+0x20] ;  /* 0x0000200001937983 */ /* 0x000f660000100800 */
[C---:B------:R-:W-:Y:S01]  /*6070*/  HMMA.16816.F32 R124, R160.reuse, R148, R124 ;  /* 0x00000094a07c723c */ /* 0x040fe2000000187c */
[----:B------:R-:W5:Y:S04]  /*6080*/  LDL R148, [R1+0x28] ;  /* 0x0000280001947983 */ /* 0x000f680000100800 */
[----:B------:R-:W5:Y:S03]  /*6090*/  LDL R149, [R1+0x3c] ;  /* 0x00003c0001957983 */ /* 0x000f660000100800 */
[----:B------:R-:W-:Y:S01]  /*60a0*/  HMMA.16816.F32 R128, R160, R150, R128 ;  /* 0x00000096a080723c */ /* 0x000fe20000001880 */
[----:B------:R-:W5:Y:S04]  /*60b0*/  LDL R160, [R1+0x58] ;  /* 0x0000580001a07983 */ /* 0x000f680000100800 */
[----:B------:R-:W5:-:S03]  /*60c0*/  LDL R151, [R1+0x30] ;  /* 0x0000300001977983 */ /* 0x000f460000100800 */
[C---:B-1----:R-:W-:Y:S01]  /*60d0*/  HMMA.16816.F32 R4, R164.reuse, R168, R4 ;  /* 0x000000a8a404723c */ /* 0x042fe20000001804 */
[----:B------:R-:W5:Y:S04]  /*60e0*/  LDL R150, [R1+0x4c] ;  /* 0x00004c0001967983 */ /* 0x000f680000100800 */
[----:B------:R-:W5:Y:S03]  /*60f0*/  LDL R144, [R1+0x24] ;  /* 0x0000240001907983 */ /* 0x000f660000100800 */
[C---:B------:R-:W-:Y:S08]  /*6100*/  HMMA.16816.F32 R8, R164.reuse, R170, R8 ;  /* 0x000000aaa408723c */ /* 0x040ff00000001808 */
[C---:B------:R-:W-:Y:S08]  /*6110*/  HMMA.16816.F32 R12, R164.reuse, R172, R12 ;  /* 0x000000aca40c723c */ /* 0x040ff0000000180c */
[C---:B------:R-:W-:Y:S08]  /*6120*/  HMMA.16816.F32 R16, R164.reuse, R174, R16 ;  /* 0x000000aea410723c */ /* 0x040ff00000001810 */
[C---:B------:R-:W-:Y:S08]  /*6130*/  HMMA.16816.F32 R20, R164.reuse, R176, R20 ;  /* 0x000000b0a414723c */ /* 0x040ff00000001814 */
[C---:B------:R-:W-:Y:S08]  /*6140*/  HMMA.16816.F32 R24, R164.reuse, R178, R24 ;  /* 0x000000b2a418723c */ /* 0x040ff00000001818 */
[C---:B------:R-:W-:Y:S08]  /*6150*/  HMMA.16816.F32 R28, R164.reuse, R180, R28 ;  /* 0x000000b4a41c723c */ /* 0x040ff0000000181c */
[----:B------:R-:W-:Y:S08]  /*6160*/  HMMA.16816.F32 R32, R164, R182, R32 ;  /* 0x000000b6a420723c */ /* 0x000ff00000001820 */
[C---:B------:R-:W-:Y:S08]  /*6170*/  HMMA.16816.F32 R36, R184.reuse, R168, R36 ;  /* 0x000000a8b824723c */ /* 0x040ff00000001824 */
        /* <DEDUP_REMOVED lines=10> */
[C---:B------:R-:W-:Y:S04]  /*6220*/  HMMA.16816.F32 R80, R188.reuse, R174, R80 ;  /* 0x000000aebc50723c */ /* 0x040fe80000001850 */
[----:B----4-:R-:W-:Y:S04]  /*6230*/  IADD3 R134, P4, R135, UR6, RZ ;  /* 0x0000000687867c10 */ /* 0x010fe8000ff9e0ff */
[C---:B------:R-:W-:Y:S08]  /*6240*/  HMMA.16816.F32 R84, R188.reuse, R176, R84 ;  /* 0x000000b0bc54723c */ /* 0x040ff00000001854 */
[C---:B------:R-:W-:Y:S08]  /*6250*/  HMMA.16816.F32 R88, R188.reuse, R178, R88 ;  /* 0x000000b2bc58723c */ /* 0x040ff00000001858 */
[C---:B------:R-:W-:Y:S08]  /*6260*/  HMMA.16816.F32 R92, R188.reuse, R180, R92 ;  /* 0x000000b4bc5c723c */ /* 0x040ff0000000185c */
[----:B------:R-:W-:Y:S08]  /*6270*/  HMMA.16816.F32 R96, R188, R182, R96 ;  /* 0x000000b6bc60723c */ /* 0x000ff00000001860 */
[C---:B--2---:R-:W-:Y:S08]  /*6280*/  HMMA.16816.F32 R100, R192.reuse, R168, R100 ;  /* 0x000000a8c064723c */ /* 0x044ff00000001864 */
[C---:B------:R-:W-:Y:S08]  /*6290*/  HMMA.16816.F32 R104, R192.reuse, R170, R104 ;  /* 0x000000aac068723c */ /* 0x040ff00000001868 */
[C---:B------:R-:W-:Y:S08]  /*62a0*/  HMMA.16816.F32 R108, R192.reuse, R172, R108 ;  /* 0x000000acc06c723c */ /* 0x040ff0000000186c */
[C---:B------:R-:W-:Y:S08]  /*62b0*/  HMMA.16816.F32 R112, R192.reuse, R174, R112 ;  /* 0x000000aec070723c */ /* 0x040ff00000001870 */
[C---:B------:R-:W-:Y:S08]  /*62c0*/  HMMA.16816.F32 R116, R192.reuse, R176, R116 ;  /* 0x000000b0c074723c */ /* 0x040ff00000001874 */
[C---:B------:R-:W-:Y:S08]  /*62d0*/  HMMA.16816.F32 R120, R192.reuse, R178, R120 ;  /* 0x000000b2c078723c */ /* 0x040ff00000001878 */
[C---:B------:R-:W-:Y:S08]  /*62e0*/  HMMA.16816.F32 R124, R192.reuse, R180, R124 ;  /* 0x000000b4c07c723c */ /* 0x040ff0000000187c */
[----:B------:R-:W-:Y:S04]  /*62f0*/  HMMA.16816.F32 R128, R192, R182, R128 ;  /* 0x000000b6c080723c */ /* 0x000fe80000001880 */
[----:B---3--:R-:W-:Y:S01]  /*6300*/  IADD3 R132, P0, R139, UR6, RZ ;  /* 0x000000068b847c10 */ /* 0x008fe2000ff1e0ff */
[----:B------:R-:W-:Y:S03]  /*6310*/  IMAD.U32 R139, RZ, RZ, UR13 ;  /* 0x0000000dff8b7e24 */ /* 0x000fe6000f8e00ff */
[----:B------:R-:W-:Y:S01]  /*6320*/  IADD3.X R133, R137, UR7, RZ, P0, !PT ;  /* 0x0000000789857c10 */ /* 0x000fe200087fe4ff */
[----:B------:R-:W-:Y:S03]  /*6330*/  IMAD R139, R139, 0x8000, R232 ;  /* 0x000080008b8b7824 */ /* 0x000fe600078e02e8 */
[----:B-----5:R-:W-:Y:S01]  /*6340*/  IADD3 R136, P0, R136, UR6, RZ ;  /* 0x0000000688887c10 */ /* 0x020fe2000ff1e0ff */
[----:B------:R-:W-:Y:S01]  /*6350*/  @!PT LDS RZ, [RZ] ;  /* 0x00000000fffff984 */ /* 0x000fe20000000800 */
[----:B------:R-:W-:Y:S01]  /*6360*/  @!PT LDS RZ, [RZ] ;  /* 0x00000000fffff984 */ /* 0x000fe20000000800 */
[----:B------:R-:W-:Y:S01]  /*6370*/  @!PT LDS RZ, [RZ] ;  /* 0x00000000fffff984 */ /* 0x000fe20000000800 */
[----:B------:R1:W-:Y:S01]  /*6380*/  LDGSTS.E.BYPASS.LTC128B.128 [R140], [R132.64], P5 ;  /* 0x00000000848c7fae */ /* 0x0003e2000a901d54 */
[----:B------:R-:W-:Y:S01]  /*6390*/  IADD3.X R135, R141, UR7, RZ, P4, !PT ;  /* 0x000000078d877c10 */ /* 0x000fe2000a7fe4ff */
[----:B------:R-:W-:Y:S04]  /*63a0*/  IMAD.U32 R141, RZ, RZ, UR13 ;  /* 0x0000000dff8d7e24 */ /* 0x000fe8000f8e00ff */
[----:B------:R-:W-:Y:S01]  /*63b0*/  IMAD R141, R141, 0x8000, R230 ;  /* 0x000080008d8d7824 */ /* 0x000fe200078e02e6 */
[----:B------:R-:W-:Y:S02]  /*63c0*/  IADD3.X R137, R146, UR7, RZ, P0, !PT ;  /* 0x0000000792897c10 */ /* 0x000fe400087fe4ff */
[----:B------:R-:W2:Y:S04]  /*63d0*/  LDL R146, [R1+0x50] ;  /* 0x0000500001927983 */ /* 0x000ea80000100800 */
[----:B------:R3:W-:Y:S01]  /*63e0*/  LDGSTS.E.BYPASS.LTC128B.128 [R139], [R136.64], P5 ;  /* 0x00000000888b7fae */ /* 0x0007e2000a901d54 */
[----:B-1----:R-:W-:Y:S01]  /*63f0*/  IADD3 R132, P0, R138, UR6, RZ ;  /* 0x000000068a847c10 */ /* 0x002fe2000ff1e0ff */
[----:B------:R-:W-:Y:S03]  /*6400*/  IMAD.U32 R138, RZ, RZ, UR13 ;  /* 0x0000000dff8a7e24 */ /* 0x000fe6000f8e00ff */
[----:B------:R-:W-:Y:S01]  /*6410*/  IADD3.X R133, R145, UR7, RZ, P0, !PT ;  /* 0x0000000791857c10 */ /* 0x000fe200087fe4ff */
[----:B------:R-:W-:Y:S02]  /*6420*/  IMAD R138, R138, 0x8000, R231 ;  /* 0x000080008a8a7824 */ /* 0x000fe400078e02e7 */
[----:B------:R-:W4:Y:S04]  /*6430*/  LDL R145, [R1+0x54] ;  /* 0x0000540001917983 */ /* 0x000f280000100800 */
[----:B------:R1:W-:Y:S08]  /*6440*/  LDGSTS.E.BYPASS.LTC128B.128 [R138], [R134.64], P5 ;  /* 0x00000000868a7fae */ /* 0x0003f0000a901d54 */
[----:B------:R5:W-:Y:S01]  /*6450*/  LDGSTS.E.BYPASS.LTC128B.128 [R141], [R132.64], P5 ;  /* 0x00000000848d7fae */ /* 0x000be2000a901d54 */
[----:B---3--:R-:W-:Y:S07]  /*6460*/  IADD3 R136, P0, R151, UR6, RZ ;  /* 0x0000000697887c10 */ /* 0x008fee000ff1e0ff */
[----:B------:R-:W3:Y:S01]  /*6470*/  LDL R151, [R1+0x44] ;  /* 0x0000440001977983 */ /* 0x000ee20000100800 */
[----:B------:R-:W-:Y:S03]  /*6480*/  IADD3.X R137, R147, UR7, RZ, P0, !PT ;  /* 0x0000000793897c10 */ /* 0x000fe600087fe4ff */
[----:B------:R-:W3:Y:S01]  /*6490*/  LDL R147, [R1+0x40] ;  /* 0x0000400001937983 */ /* 0x000ee20000100800 */
[----:B-1----:R-:W-:Y:S01]  /*64a0*/  IADD3 R134, P4, R143, UR6, RZ ;  /* 0x000000068f867c10 */ /* 0x002fe2000ff9e0ff */
[----:B------:R-:W-:Y:S03]  /*64b0*/  IMAD.U32 R143, RZ, RZ, UR13 ;  /* 0x0000000dff8f7e24 */ /* 0x000fe6000f8e00ff */
[----:B------:R-:W-:Y:S01]  /*64c0*/  IADD3.X R135, R144, UR7, RZ, P4, !PT ;  /* 0x0000000790877c10 */ /* 0x000fe2000a7fe4ff */
[----:B------:R-:W-:Y:S02]  /*64d0*/  IMAD R143, R143, 0x8000, R229 ;  /* 0x000080008f8f7824 */ /* 0x000fe400078e02e5 */
[----:B------:R-:W-:Y:S01]  /*64e0*/  IMAD.U32 R144, RZ, RZ, UR13 ;  /* 0x0000000dff907e24 */ /* 0x000fe2000f8e00ff */
[----:B-----5:R-:W-:Y:S01]  /*64f0*/  IADD3 R132, P0, R142, UR6, RZ ;  /* 0x000000068e847c10 */ /* 0x020fe2000ff1e0ff */
[----:B------:R-:W-:Y:S01]  /*6500*/  IMAD.U32 R142, RZ, RZ, UR13 ;  /* 0x0000000dff8e7e24 */ /* 0x000fe2000f8e00ff */
[----:B------:R1:W-:Y:S01]  /*6510*/  LDGSTS.E.BYPASS.LTC128B.128 [R143], [R136.64], P5 ;  /* 0x00000000888f7fae */ /* 0x0003e2000a901d54 */
[----:B------:R-:W-:Y:S01]  /*6520*/  IMAD R144, R144, 0x8000, R227 ;  /* 0x0000800090907824 */ /* 0x000fe200078e02e3 */
[----:B------:R-:W-:Y:S01]  /*6530*/  IADD3.X R133, R148, UR7, RZ, P0, !PT ;  /* 0x0000000794857c10 */ /* 0x000fe200087fe4ff */
[----:B------:R-:W-:Y:S05]  /*6540*/  IMAD R142, R142, 0x8000, R228 ;  /* 0x000080008e8e7824 */ /* 0x000fea00078e02e4 */
[----:B------:R-:W5:Y:S04]  /*6550*/  LDL R148, [R1+0x70] ;  /* 0x0000700001947983 */ /* 0x000f680000100800 */
[----:B------:R2:W-:Y:S08]  /*6560*/  LDGSTS.E.BYPASS.LTC128B.128 [R142], [R134.64], P5 ;  /* 0x00000000868e7fae */ /* 0x0005f0000a901d54 */
[----:B------:R4:W-:Y:S01]  /*6570*/  LDGSTS.E.BYPASS.LTC128B.128 [R144], [R132.64], P5 ;  /* 0x0000000084907fae */ /* 0x0009e2000a901d54 */
[----:B-1----:R-:W-:Y:S07]  /*6580*/  IADD3 R136, P0, R150, UR6, RZ ;  /* 0x0000000696887c10 */ /* 0x002fee000ff1e0ff */
[----:B------:R-:W5:Y:S01]  /*6590*/  LDL R150, [R1+0x7c] ;  /* 0x00007c0001967983 */ /* 0x000f620000100800 */
[----:B------:R-:W-:Y:S03]  /*65a0*/  IADD3.X R137, R149, UR7, RZ, P0, !PT ;  /* 0x0000000795897c10 */ /* 0x000fe600087fe4ff */
[----:B------:R-:W5:Y:S01]  /*65b0*/  LDL R149, [R1+0x68] ;  /* 0x0000680001957983 */ /* 0x000f620000100800 */
[----:B--2---:R-:W-:Y:S01]  /*65c0*/  IADD3 R134, P4, R146, UR6, RZ ;  /* 0x0000000692867c10 */ /* 0x004fe2000ff9e0ff */
[----:B------:R-:W-:Y:S04]  /*65d0*/  IMAD.U32 R146, RZ, RZ, UR13 ;  /* 0x0000000dff927e24 */ /* 0x000fe8000f8e00ff */
[----:B------:R-:W-:Y:S05]  /*65e0*/  IMAD R146, R146, 0x8000, R226 ;  /* 0x0000800092927824 */ /* 0x000fea00078e02e2 */
[----:B------:R1:W-:Y:S01]  /*65f0*/  LDGSTS.E.BYPASS.LTC128B.128 [R146], [R136.64], P5 ;  /* 0x0000000088927fae */ /* 0x0003e2000a901d54 */
[----:B----4-:R-:W-:Y:S01]  /*6600*/  IADD3 R132, P0, R145, UR6, RZ ;  /* 0x0000000691847c10 */ /* 0x010fe2000ff1e0ff */
[----:B------:R-:W-:Y:S04]  /*6610*/  IMAD.U32 R145, RZ, RZ, UR13 ;  /* 0x0000000dff917e24 */ /* 0x000fe8000f8e00ff */
[----:B------:R-:W-:Y:S01]  /*6620*/  IMAD R145, R145, 0x8000, R225 ;  /* 0x0000800091917824 */ /* 0x000fe200078e02e1 */
[----:B---3--:R-:W-:Y:S02]  /*6630*/  IADD3.X R133, R151, UR7, RZ, P0, !PT ;  /* 0x0000000797857c10 */ /* 0x008fe400087fe4ff */
[----:B-1----:R-:W-:Y:S02]  /*6640*/  IADD3 R136, P0, R160, UR6, RZ ;  /* 0x00000006a0887c10 */ /* 0x002fe4000ff1e0ff */
[----:B------:R-:W-:Y:S01]  /*6650*/  IADD3.X R135, R147, UR7, RZ, P4, !PT ;  /* 0x0000000793877c10 */ /* 0x000fe2000a7fe4ff */
[----:B------:R-:W-:Y:S01]  /*6660*/  IMAD.U32 R147, RZ, RZ, UR13 ;  /* 0x0000000dff937e24 */ /* 0x000fe2000f8e00ff */
[----:B------:R-:W-:Y:S03]  /*6670*/  IADD3.X R137, R152, UR7, RZ, P0, !PT ;  /* 0x0000000798897c10 */ /* 0x000fe600087fe4ff */
[----:B------:R1:W-:Y:S01]  /*6680*/  LDGSTS.E.BYPASS.LTC128B.128 [R145], [R134.64], P5 ;  /* 0x0000000086917fae */ /* 0x0003e2000a901d54 */
[----:B------:R-:W-:Y:S07]  /*6690*/  IMAD R151, R147, 0x8000, R224 ;  /* 0x0000800093977824 */ /* 0x000fee00078e02e0 */
[----:B------:R2:W-:Y:S01]  /*66a0*/  LDGSTS.E.BYPASS.LTC128B.128 [R151], [R132.64], P5 ;  /* 0x0000000084977fae */ /* 0x0005e2000a901d54 */
[----:B-1----:R-:W-:Y:S04]  /*66b0*/  IADD3 R134, P4, R159, UR6, RZ ;  /* 0x000000069f867c10 */ /* 0x002fe8000ff9e0ff */
[----:B------:R-:W-:Y:S01]  /*66c0*/  IADD3.X R135, R154, UR7, RZ, P4, !PT ;  /* 0x000000079a877c10 */ /* 0x000fe2000a7fe4ff */
[----:B--2---:R-:W-:Y:S01]  /*66d0*/  IMAD.U32 R133, RZ, RZ, UR13 ;  /* 0x0000000dff857e24 */ /* 0x004fe2000f8e00ff */
[----:B-----5:R-:W-:Y:S01]  /*66e0*/  IADD3 R132, P0, R148, UR6, RZ ;  /* 0x0000000694847c10 */ /* 0x020fe2000ff1e0ff */
[----:B------:R-:W-:Y:S02]  /*66f0*/  IMAD.U32 R148, RZ, RZ, UR13 ;  /* 0x0000000dff947e24 */ /* 0x000fe4000f8e00ff */
[----:B------:R-:W-:Y:S01]  /*6700*/  IMAD R152, R133, 0x8000, R223 ;  /* 0x0000800085987824 */ /* 0x000fe200078e02df */
[----:B------:R-:W-:Y:S01]  /*6710*/  IADD3.X R133, R153, UR7, RZ, P0, !PT ;  /* 0x0000000799857c10 */ /* 0x000fe200087fe4ff */
[C---:B------:R-:W-:Y:S02]  /*6720*/  IMAD R154, R148.reuse, 0x8000, R222 ;  /* 0x00008000949a7824 */ /* 0x040fe400078e02de */
[C---:B------:R-:W-:Y:S01]  /*6730*/  IMAD R153, R147.reuse, 0x8000, R221 ;  /* 0x0000800093997824 */ /* 0x040fe200078e02dd */
[----:B------:R1:W-:Y:S01]  /*6740*/  LDGSTS.E.BYPASS.LTC128B.128 [R152], [R136.64], P5 ;  /* 0x0000000088987fae */ /* 0x0003e2000a901d54 */
[----:B------:R-:W-:Y:S02]  /*6750*/  IMAD R148, R148, 0x8000, R219 ;  /* 0x0000800094947824 */ /* 0x000fe400078e02db */
[----:B------:R-:W-:Y:S05]  /*6760*/  IMAD R147, R147, 0x8000, R218 ;  /* 0x0000800093937824 */ /* 0x000fea00078e02da */
[----:B------:R2:W-:Y:S08]  /*6770*/  LDGSTS.E.BYPASS.LTC128B.128 [R154], [R134.64], P5 ;  /* 0x00000000869a7fae */ /* 0x0005f0000a901d54 */
[----:B------:R3:W-:Y:S01]  /*6780*/  LDGSTS.E.BYPASS.LTC128B.128 [R153], [R132.64], P5 ;  /* 0x0000000084997fae */ /* 0x0007e2000a901d54 */
[----:B-1----:R-:W-:Y:S04]  /*6790*/  IADD3 R136, P0, R158, UR6, RZ ;  /* 0x000000069e887c10 */ /* 0x002fe8000ff1e0ff */
[----:B------:R-:W-:Y:S02]  /*67a0*/  IADD3.X R137, R156, UR7, RZ, P0, !PT ;  /* 0x000000079c897c10 */ /* 0x000fe400087fe4ff */
[----:B------:R-:W-:Y:S02]  /*67b0*/  LOP3.LUT R156, R205, 0x20, RZ, 0xfc, !PT ;  /* 0x00000020cd9c7812 */ /* 0x000fe400078efcff */
[----:B--2---:R-:W-:Y:S04]  /*67c0*/  IADD3 R134, P4, R157, UR6, RZ ;  /* 0x000000069d867c10 */ /* 0x004fe8000ff9e0ff */
[----:B------:R-:W-:Y:S01]  /*67d0*/  IADD3.X R135, R149, UR7, RZ, P4, !PT ;  /* 0x0000000795877c10 */ /* 0x000fe2000a7fe4ff */
[----:B---3--:R-:W-:Y:S01]  /*67e0*/  IMAD.U32 R133, RZ, RZ, UR13 ;  /* 0x0000000dff857e24 */ /* 0x008fe2000f8e00ff */
[----:B------:R-:W-:Y:S01]  /*67f0*/  IADD3 R132, P0, R155, UR6, RZ ;  /* 0x000000069b847c10 */ /* 0x000fe2000ff1e0ff */
[----:B------:R-:W-:Y:S01]  /*6800*/  UIADD3 UR6, UP0, UR6, 0x100, URZ ;  /* 0x0000010006067890 */ /* 0x000fe2000ff1e03f */
[----:B------:R-:W-:Y:S01]  /*6810*/  LOP3.LUT R155, R205, 0x28, RZ, 0xfc, !PT ;  /* 0x00000028cd9b7812 */ /* 0x000fe200078efcff */
[----:B------:R-:W-:Y:S01]  /*6820*/  IMAD R149, R133, 0x8000, R220 ;  /* 0x0000800085957824 */ /* 0x000fe200078e02dc */
[----:B------:R-:W-:Y:S01]  /*6830*/  IADD3.X R133, R150, UR7, RZ, P0, !PT ;  /* 0x0000000796857c10 */ /* 0x000fe200087fe4ff */
[----:B------:R-:W-:Y:S01]  /*6840*/  UIADD3.X UR7, URZ, UR7, URZ, UP0, !UPT ;  /* 0x000000073f077290 */ /* 0x000fe200087fe43f */
[----:B------:R-:W-:Y:S02]  /*6850*/  ISETP.GE.AND P4, PT, R155, UR14, PT ;  /* 0x0000000e9b007c0c */ /* 0x000fe4000bf86270 */
[----:B------:R1:W-:Y:S01]  /*6860*/  LDGSTS.E.BYPASS.LTC128B.128 [R149], [R136.64], P5 ;  /* 0x0000000088957fae */ /* 0x0003e2000a901d54 */
[C---:B------:R-:W-:Y:S02]  /*6870*/  LOP3.LUT R150, R205.reuse, 0x30, RZ, 0xfc, !PT ;  /* 0x00000030cd967812 */ /* 0x040fe400078efcff */
[C---:B------:R-:W-:Y:S02]  /*6880*/  LOP3.LUT R155, R205.reuse, 0x40, RZ, 0xfc, !PT ;  /* 0x00000040cd9b7812 */ /* 0x040fe400078efcff */
[----:B------:R-:W-:Y:S03]  /*6890*/  ISETP.GE.AND P0, PT, R150, UR14, PT ;  /* 0x0000000e96007c0c */ /* 0x000fe6000bf06270 */
[----:B------:R2:W-:Y:S01]  /*68a0*/  LDGSTS.E.BYPASS.LTC128B.128 [R148], [R134.64], P5 ;  /* 0x0000000086947fae */ /* 0x0005e2000a901d54 */
[----:B------:R-:W-:Y:S02]  /*68b0*/  SEL R150, RZ, 0x10, P0 ;  /* 0x00000010ff967807 */ /* 0x000fe40000000000 */
[----:B------:R-:W-:Y:S05]  /*68c0*/  PLOP3.LUT P0, PT, PT, PT, UP1, 0x40, 0x0 ;  /* 0x000000000000781c */ /* 0x000fea0003f0e818 */
[----:B------:R3:W-:Y:S01]  /*68d0*/  LDGSTS.E.BYPASS.LTC128B.128 [R147], [R132.64], P5 ;  /* 0x0000000084937fae */ /* 0x0007e2000a901d54 */
[----:B------:R-:W-:Y:S02]  /*68e0*/  ISETP.GE.AND P5, PT, R156, UR14, PT ;  /* 0x0000000e9c007c0c */ /* 0x000fe4000bfa6270 */
[----:B------:R-:W-:Y:S05]  /*68f0*/  LOP3.LUT R156, R205, 0x38, RZ, 0xfc, !PT ;  /* 0x00000038cd9c7812 */ /* 0x000fea00078efcff */
[----:B------:R-:W0:Y:S01]  /*6900*/  LDGDEPBAR ;  /* 0x00000000000079af */ /* 0x000e220000000000 */
[----:B--2---:R-:W-:Y:S02]  /*6910*/  SEL R135, RZ, 0x10, P5 ;  /* 0x00000010ff877807 */ /* 0x004fe40002800000 */
[----:B------:R-:W-:Y:S04]  /*6920*/  PLOP3.LUT P5, PT, PT, PT, UP1, 0x40, 0x0 ;  /* 0x000000000000781c */ /* 0x000fe80003fae818 */
[----:B------:R-:W-:Y:S02]  /*6930*/  SEL R135, R135, RZ, P5 ;  /* 0x000000ff87877207 */ /* 0x000fe40002800000 */
[----:B---3--:R-:W-:Y:S02]  /*6940*/  SEL R133, RZ, 0x10, P4 ;  /* 0x00000010ff857807 */ /* 0x008fe40002000000 */
[----:B-1----:R-:W-:Y:S02]  /*6950*/  IADD3 R136, P4, R234, UR18, RZ ;  /* 0x00000012ea887c10 */ /* 0x002fe4000ff9e0ff */
[----:B------:R-:W-:Y:S02]  /*6960*/  IADD3 R134, P5, R236, UR18, RZ ;  /* 0x00000012ec867c10 */ /* 0x000fe4000ffbe0ff */
[----:B------:R-:W-:Y:S02]  /*6970*/  IADD3.X R137, R235, UR10, RZ, P4, !PT ;  /* 0x0000000aeb897c10 */ /* 0x000fe4000a7fe4ff */
[----:B------:R-:W-:Y:S02]  /*6980*/  PLOP3.LUT P4, PT, PT, PT, UP1, 0x40, 0x0 ;  /* 0x000000000000781c */ /* 0x000fe40003f8e818 */
[----:B------:R-:W-:Y:S01]  /*6990*/  SEL R133, R133, RZ, P0 ;  /* 0x000000ff85857207 */ /* 0x000fe20000000000 */
[----:B------:R1:W-:Y:S01]  /*69a0*/  LDGSTS.E.BYPASS.LTC128B.128 [R140+0x18000], [R136.64], P6 ;  /* 0x18000000888c7fae */ /* 0x0003e2000b101d54 */
[----:B------:R-:W-:Y:S02]  /*69b0*/  SEL R150, R150, RZ, P4 ;  /* 0x000000ff96967207 */ /* 0x000fe40002000000 */
[----:B------:R-:W-:Y:S02]  /*69c0*/  ISETP.NE.U32.AND P4, PT, R135, RZ, PT ;  /* 0x000000ff8700720c */ /* 0x000fe40003f85070 */
[----:B------:R-:W-:Y:S02]  /*69d0*/  IADD3.X R135, R237, UR10, RZ, P5, !PT ;  /* 0x0000000aed877c10 */ /* 0x000fe4000affe4ff */
[----:B------:R-:W-:Y:S02]  /*69e0*/  IADD3 R132, P0, R238, UR18, RZ ;  /* 0x00000012ee847c10 */ /* 0x000fe4000ff1e0ff */
[----:B------:R-:W-:Y:S01]  /*69f0*/  ISETP.NE.U32.AND P5, PT, R133, RZ, PT ;  /* 0x000000ff8500720c */ /* 0x000fe20003fa5070 */
[----:B------:R2:W-:Y:S01]  /*6a00*/  LDGSTS.E.BYPASS.LTC128B.128 [R139+0x18000], [R134.64], P2 ;  /* 0x18000000868b7fae */ /* 0x0005e20009101d54 */
[----:B------:R-:W-:Y:S02]  /*6a10*/  IADD3.X R133, R239, UR10, RZ, P0, !PT ;  /* 0x0000000aef857c10 */ /* 0x000fe400087fe4ff */
[----:B------:R-:W-:Y:S02]  /*6a20*/  ISETP.NE.U32.AND P0, PT, R150, RZ, PT ;  /* 0x000000ff9600720c */ /* 0x000fe40003f05070 */
[----:B------:R-:W-:Y:S02]  /*6a30*/  PLOP3.LUT P2, PT, PT, PT, UP1, 0x40, 0x0 ;  /* 0x000000000000781c */ /* 0x000fe40003f4e818 */
[----:B------:R-:W-:Y:S01]  /*6a40*/  ISETP.GE.AND P6, PT, R155, UR14, PT ;  /* 0x0000000e9b007c0c */ /* 0x000fe2000bfc6270 */
[----:B------:R3:W-:Y:S01]  /*6a50*/  LDGSTS.E.BYPASS.LTC128B.128 [R138+0x18000], [R132.64], P1 ;  /* 0x18000000848a7fae */ /* 0x0007e20008901d54 */
[----:B------:R-:W-:Y:S02]  /*6a60*/  ISETP.GE.AND P1, PT, R156, UR14, PT ;  /* 0x0000000e9c007c0c */ /* 0x000fe4000bf26270 */
[C---:B------:R-:W-:Y:S02]  /*6a70*/  LOP3.LUT R155, R205.reuse, 0x48, RZ, 0xfc, !PT ;  /* 0x00000048cd9b7812 */ /* 0x040fe400078efcff */
[C---:B------:R-:W-:Y:S02]  /*6a80*/  LOP3.LUT R156, R205.reuse, 0x50, RZ, 0xfc, !PT ;  /* 0x00000050cd9c7812 */ /* 0x040fe400078efcff */
[----:B-1----:R-:W-:Y:S02]  /*6a90*/  LOP3.LUT R137, R205, 0x60, RZ, 0xfc, !PT ;  /* 0x00000060cd897812 */ /* 0x002fe400078efcff */
[----:B--2---:R-:W-:Y:S02]  /*6aa0*/  SEL R134, RZ, 0x10, P6 ;  /* 0x00000010ff867807 */ /* 0x004fe40003000000 */
[----:B------:R-:W-:Y:S02]  /*6ab0*/  ISETP.GE.AND P6, PT, R155, UR14, PT ;  /* 0x0000000e9b007c0c */ /* 0x000fe4000bfc6270 */
[----:B------:R-:W-:Y:S02]  /*6ac0*/  LOP3.LUT R155, R205, 0x58, RZ, 0xfc, !PT ;  /* 0x00000058cd9b7812 */ /* 0x000fe400078efcff */
[----:B------:R-:W-:Y:S02]  /*6ad0*/  SEL R136, RZ, 0x10, P6 ;  /* 0x00000010ff887807 */ /* 0x000fe40003000000 */
[----:B---3--:R-:W-:Y:S02]  /*6ae0*/  SEL R133, RZ, 0x10, P1 ;  /* 0x00000010ff857807 */ /* 0x008fe40000800000 */
[----:B------:R-:W-:Y:S02]  /*6af0*/  PLOP3.LUT P1, PT, PT, PT, UP1, 0x40, 0x0 ;  /* 0x000000000000781c */ /* 0x000fe40003f2e818 */
[----:B------:R-:W-:Y:S02]  /*6b00*/  SEL R133, R133, RZ, P2 ;  /* 0x000000ff85857207 */ /* 0x000fe40001000000 */
[----:B------:R-:W-:Y:S02]  /*6b10*/  IADD3 R132, P2, R240, UR18, RZ ;  /* 0x00000012f0847c10 */ /* 0x000fe4000ff5e0ff */
[----:B------:R-:W-:Y:S02]  /*6b20*/  SEL R134, R134, RZ, P1 ;  /* 0x000000ff86867207 */ /* 0x000fe40000800000 */
[----:B------:R-:W-:Y:S02]  /*6b30*/  ISETP.NE.U32.AND P1, PT, R133, RZ, PT ;  /* 0x000000ff8500720c */ /* 0x000fe40003f25070 */
[----:B------:R-:W-:Y:S02]  /*6b40*/  IADD3.X R133, R241, UR10, RZ, P2, !PT ;  /* 0x0000000af1857c10 */ /* 0x000fe400097fe4ff */
[----:B------:R-:W-:Y:S02]  /*6b50*/  ISETP.NE.U32.AND P2, PT, R134, RZ, PT ;  /* 0x000000ff8600720c */ /* 0x000fe40003f45070 */
[----:B------:R-:W-:Y:S01]  /*6b60*/  PLOP3.LUT P6, PT, PT, PT, UP1, 0x40, 0x0 ;  /* 0x000000000000781c */ /* 0x000fe20003fce818 */
[----:B------:R1:W-:Y:S01]  /*6b70*/  LDGSTS.E.BYPASS.LTC128B.128 [R141+0x18000], [R132.64], P3 ;  /* 0x18000000848d7fae */ /* 0x0003e20009901d54 */
[C---:B------:R-:W-:Y:S02]  /*6b80*/  LOP3.LUT R139, R205.reuse, 0x68, RZ, 0xfc, !PT ;  /* 0x00000068cd8b7812 */ /* 0x040fe400078efcff */
[----:B------:R-:W-:Y:S02]  /*6b90*/  SEL R136, R136, RZ, P6 ;  /* 0x000000ff88887207 */ /* 0x000fe40003000000 */
[----:B------:R-:W-:Y:S02]  /*6ba0*/  IADD3 R134, P6, R242, UR18, RZ ;  /* 0x00000012f2867c10 */ /* 0x000fe4000ffde0ff */
[----:B------:R-:W-:Y:S02]  /*6bb0*/  LOP3.LUT R138, R205, 0x70, RZ, 0xfc, !PT ;  /* 0x00000070cd8a7812 */ /* 0x000fe400078efcff */
[----:B------:R-:W-:Y:S02]  /*6bc0*/  IADD3.X R135, R243, UR10, RZ, P6, !PT ;  /* 0x0000000af3877c10 */ /* 0x000fe4000b7fe4ff */
[----:B------:R-:W-:Y:S03]  /*6bd0*/  ISETP.NE.U32.AND P6, PT, R136, RZ, PT ;  /* 0x000000ff8800720c */ /* 0x000fe60003fc5070 */
[----:B------:R2:W-:Y:S01]  /*6be0*/  LDGSTS.E.BYPASS.LTC128B.128 [R143+0x18000], [R134.64], P4 ;  /* 0x18000000868f7fae */ /* 0x0005e2000a101d54 */
[----:B------:R-:W-:Y:S02]  /*6bf0*/  ISETP.GE.AND P4, PT, R155, UR14, PT ;  /* 0x0000000e9b007c0c */ /* 0x000fe4000bf86270 */
[----:B-1----:R-:W-:Y:S04]  /*6c00*/  IADD3 R132, P3, R244, UR18, RZ ;  /* 0x00000012f4847c10 */ /* 0x002fe8000ff7e0ff */
[----:B------:R-:W-:Y:S02]  /*6c10*/  IADD3.X R133, R245, UR10, RZ, P3, !PT ;  /* 0x0000000af5857c10 */ /* 0x000fe40009ffe4ff */
[----:B------:R-:W-:Y:S03]  /*6c20*/  ISETP.GE.AND P3, PT, R156, UR14, PT ;  /* 0x0000000e9c007c0c */ /* 0x000fe6000bf66270 */
[----:B------:R1:W-:Y:S01]  /*6c30*/  LDGSTS.E.BYPASS.LTC128B.128 [R142+0x18000], [R132.64], P5 ;  /* 0x18000000848e7fae */ /* 0x0003e2000a901d54 */
[----:B------:R-:W-:Y:S02]  /*6c40*/  PLOP3.LUT P5, PT, PT, PT, UP1, 0x40, 0x0 ;  /* 0x000000000000781c */ /* 0x000fe40003fae818 */
[----:B--2---:R-:W-:Y:S02]  /*6c50*/  SEL R135, RZ, 0x10, P3 ;  /* 0x00000010ff877807 */ /* 0x004fe40001800000 */
[----:B------:R-:W-:Y:S02]  /*6c60*/  PLOP3.LUT P3, PT, PT, PT, UP1, 0x40, 0x0 ;  /* 0x000000000000781c */ /* 0x000fe40003f6e818 */
[----:B------:R-:W-:Y:S04]  /*6c70*/  SEL R134, RZ, 0x10, P4 ;  /* 0x00000010ff867807 */ /* 0x000fe80002000000 */
[----:B------:R-:W-:Y:S02]  /*6c80*/  SEL R134, R134, RZ, P5 ;  /* 0x000000ff86867207 */ /* 0x000fe40002800000 */
[----:B-1----:R-:W-:Y:S02]  /*6c90*/  SEL R133, R135, RZ, P3 ;  /* 0x000000ff87857207 */ /* 0x002fe40001800000 */
[----:B------:R-:W-:Y:S02]  /*6ca0*/  ISETP.GE.AND P3, PT, R137, UR14, PT ;  /* 0x0000000e89007c0c */ /* 0x000fe4000bf66270 */
[----:B------:R-:W2:Y:S01]  /*6cb0*/  LDL R137, [R1] ;  /* 0x0000000001897983 */ /* 0x000ea20000100800 */
[----:B------:R-:W-:Y:S02]  /*6cc0*/  IADD3 R132, P4, R246, UR18, RZ ;  /* 0x00000012f6847c10 */ /* 0x000fe4000ff9e0ff */
[----:B------:R-:W-:Y:S02]  /*6cd0*/  ISETP.NE.U32.AND P5, PT, R133, RZ, PT ;  /* 0x000000ff8500720c */ /* 0x000fe40003fa5070 */
[----:B------:R-:W-:Y:S02]  /*6ce0*/  IADD3.X R133, R247, UR10, RZ, P4, !PT ;  /* 0x0000000af7857c10 */ /* 0x000fe4000a7fe4ff */
[----:B------:R-:W-:Y:S02]  /*6cf0*/  ISETP.NE.U32.AND P4, PT, R134, RZ, PT ;  /* 0x000000ff8600720c */ /* 0x000fe40003f85070 */
[----:B------:R-:W-:Y:S01]  /*6d00*/  SEL R136, RZ, 0x10, P3 ;  /* 0x00000010ff887807 */ /* 0x000fe20001800000 */
[----:B------:R1:W-:Y:S01]  /*6d10*/  LDGSTS.E.BYPASS.LTC128B.128 [R144+0x18000], [R132.64], P0 ;  /* 0x1800000084907fae */ /* 0x0003e20008101d54 */
[----:B------:R-:W-:Y:S04]  /*6d20*/  PLOP3.LUT P3, PT, PT, PT, UP1, 0x40, 0x0 ;  /* 0x000000000000781c */ /* 0x000fe80003f6e818 */
[----:B------:R-:W-:Y:S02]  /*6d30*/  SEL R136, R136, RZ, P3 ;  /* 0x000000ff88887207 */ /* 0x000fe40001800000 */
[----:B------:R-:W-:Y:S04]  /*6d40*/  IADD3 R134, P3, R248, UR18, RZ ;  /* 0x00000012f8867c10 */ /* 0x000fe8000ff7e0ff */
[----:B------:R-:W-:Y:S02]  /*6d50*/  IADD3.X R135, R249, UR10, RZ, P3, !PT ;  /* 0x0000000af9877c10 */ /* 0x000fe40009ffe4ff */
[----:B------:R-:W-:Y:S03]  /*6d60*/  ISETP.NE.U32.AND P3, PT, R136, RZ, PT ;  /* 0x000000ff8800720c */ /* 0x000fe60003f65070 */
[----:B------:R3:W-:Y:S01]  /*6d70*/  LDGSTS.E.BYPASS.LTC128B.128 [R146+0x18000], [R134.64], P1 ;  /* 0x1800000086927fae */ /* 0x0007e20008901d54 */
[----:B------:R-:W-:Y:S02]  /*6d80*/  ISETP.GE.AND P1, PT, R138, UR14, PT ;  /* 0x0000000e8a007c0c */ /* 0x000fe4000bf26270 */
[----:B------:R-:W-:Y:S02]  /*6d90*/  LOP3.LUT R138, R205, 0x78, RZ, 0xfc, !PT ;  /* 0x00000078cd8a7812 */ /* 0x000fe400078efcff */
[----:B-1----:R-:W-:Y:S04]  /*6da0*/  IADD3 R132, P0, R250, UR18, RZ ;  /* 0x00000012fa847c10 */ /* 0x002fe8000ff1e0ff */
[----:B------:R-:W-:Y:S02]  /*6db0*/  IADD3.X R133, R251, UR10, RZ, P0, !PT ;  /* 0x0000000afb857c10 */ /* 0x000fe400087fe4ff */
[----:B------:R-:W-:Y:S03]  /*6dc0*/  ISETP.GE.AND P0, PT, R139, UR14, PT ;  /* 0x0000000e8b007c0c */ /* 0x000fe6000bf06270 */
[----:B------:R1:W-:Y:S01]  /*6dd0*/  LDGSTS.E.BYPASS.LTC128B.128 [R145+0x18000], [R132.64], P2 ;  /* 0x1800000084917fae */ /* 0x0003e20009101d54 */
[----:B------:R-:W-:Y:S02]  /*6de0*/  PLOP3.LUT P2, PT, PT, PT, UP1, 0x40, 0x0 ;  /* 0x000000000000781c */ /* 0x000fe40003f4e818 */
[----:B---3--:R-:W-:Y:S02]  /*6df0*/  SEL R134, RZ, 0x10, P0 ;  /* 0x00000010ff867807 */ /* 0x008fe40000000000 */
[----:B------:R-:W-:Y:S02]  /*6e00*/  PLOP3.LUT P0, PT, PT, PT, UP1, 0x40, 0x0 ;  /* 0x000000000000781c */ /* 0x000fe40003f0e818 */
[----:B-1----:R-:W-:Y:S02]  /*6e10*/  SEL R132, RZ, 0x10, P1 ;  /* 0x00000010ff847807 */ /* 0x002fe40000800000 */
[----:B------:R-:W-:Y:S02]  /*6e20*/  SEL R133, R134, RZ, P0 ;  /* 0x000000ff86857207 */ /* 0x000fe40000000000 */
[----:B------:R-:W-:Y:S02]  /*6e30*/  IADD3 R134, P1, R252, UR18, RZ ;  /* 0x00000012fc867c10 */ /* 0x000fe4000ff3e0ff */
[----:B------:R-:W-:Y:S01]  /*6e40*/  ISETP.GE.AND P0, PT, R138, UR14, PT ;  /* 0x0000000e8a007c0c */ /* 0x000fe2000bf06270 */
[----:B------:R-:W-:Y:S01]  /*6e50*/  UIADD3 UR14, UR14, -0x80, URZ ;  /* 0xffffff800e0e7890 */ /* 0x000fe2000fffe03f */
[----:B------:R-:W-:Y:S02]  /*6e60*/  SEL R132, R132, RZ, P2 ;  /* 0x000000ff84847207 */ /* 0x000fe40001000000 */
[----:B------:R-:W-:Y:S02]  /*6e70*/  SEL R136, RZ, 0x10, P0 ;  /* 0x00000010ff887807 */ /* 0x000fe40000000000 */
[----:B------:R-:W-:Y:S02]  /*6e80*/  PLOP3.LUT P0, PT, PT, PT, UP1, 0x40, 0x0 ;  /* 0x000000000000781c */ /* 0x000fe40003f0e818 */
[----:B------:R-:W-:Y:S02]  /*6e90*/  ISETP.NE.U32.AND P2, PT, R133, RZ, PT ;  /* 0x000000ff8500720c */ /* 0x000fe40003f45070 */
[----:B------:R-:W-:Y:S02]  /*6ea0*/  SEL R136, R136, RZ, P0 ;  /* 0x000000ff88887207 */ /* 0x000fe40000000000 */
[----:B--2---:R-:W-:Y:S02]  /*6eb0*/  IADD3.X R135, R137, UR10, RZ, P1, !PT ;  /* 0x0000000a89877c10 */ /* 0x004fe40008ffe4ff */
[----:B------:R-:W-:Y:S02]  /*6ec0*/  ISETP.NE.U32.AND P1, PT, R132, RZ, PT ;  /* 0x000000ff8400720c */ /* 0x000fe40003f25070 */
[----:B------:R-:W-:Y:S01]  /*6ed0*/  IADD3 R132, P0, R206, UR18, RZ ;  /* 0x00000012ce847c10 */ /* 0x000fe2000ff1e0ff */
[----:B------:R1:W-:Y:S01]  /*6ee0*/  LDGSTS.E.BYPASS.LTC128B.128 [R151+0x18000], [R134.64], P6 ;  /* 0x1800000086977fae */ /* 0x0003e2000b101d54 */
[----:B------:R-:W-:Y:S02]  /*6ef0*/  IADD3 R140, P6, R208, UR18, RZ ;  /* 0x00000012d08c7c10 */ /* 0x000fe4000ffde0ff */
[----:B------:R-:W-:Y:S02]  /*6f00*/  IADD3.X R133, R207, UR10, RZ, P0, !PT ;  /* 0x0000000acf857c10 */ /* 0x000fe400087fe4ff */
[----:B------:R-:W-:Y:S02]  /*6f10*/  IADD3.X R141, R209, UR10, RZ, P6, !PT ;  /* 0x0000000ad18d7c10 */ /* 0x000fe4000b7fe4ff */
[----:B------:R-:W-:Y:S01]  /*6f20*/  IADD3 R138, P6, R210, UR18, RZ ;  /* 0x00000012d28a7c10 */ /* 0x000fe2000ffde0ff */
[----:B------:R2:W-:Y:S01]  /*6f30*/  LDGSTS.E.BYPASS.LTC128B.128 [R152+0x18000], [R132.64], P5 ;  /* 0x1800000084987fae */ /* 0x0005e2000a901d54 */
[----:B------:R-:W-:Y:S02]  /*6f40*/  ISETP.NE.U32.AND P0, PT, R136, RZ, PT ;  /* 0x000000ff8800720c */ /* 0x000fe40003f05070 */
[----:B------:R-:W-:Y:S02]  /*6f50*/  IADD3.X R139, R211, UR10, RZ, P6, !PT ;  /* 0x0000000ad38b7c10 */ /* 0x000fe4000b7fe4ff */
[----:B------:R-:W-:Y:S03]  /*6f60*/  IADD3 R136, P5, R212, UR18, RZ ;  /* 0x00000012d4887c10 */ /* 0x000fe6000ffbe0ff */
[----:B------:R3:W-:Y:S01]  /*6f70*/  LDGSTS.E.BYPASS.LTC128B.128 [R154+0x18000], [R140.64], P4 ;  /* 0x180000008c9a7fae */ /* 0x0007e2000a101d54 */
[----:B------:R-:W-:Y:S07]  /*6f80*/  IADD3.X R137, R213, UR10, RZ, P5, !PT ;  /* 0x0000000ad5897c10 */ /* 0x000fee000affe4ff */
[----:B------:R3:W-:Y:S01]  /*6f90*/  LDGSTS.E.BYPASS.LTC128B.128 [R153+0x18000], [R138.64], P3 ;  /* 0x180000008a997fae */ /* 0x0007e20009901d54 */
[----:B-1----:R-:W-:Y:S04]  /*6fa0*/  IADD3 R134, P6, R214, UR18, RZ ;  /* 0x00000012d6867c10 */ /* 0x002fe8000ffde0ff */
[----:B------:R-:W-:Y:S03]  /*6fb0*/  IADD3.X R135, R215, UR10, RZ, P6, !PT ;  /* 0x0000000ad7877c10 */ /* 0x000fe6000b7fe4ff */
[----:B------:R1:W-:Y:S01]  /*6fc0*/  LDGSTS.E.BYPASS.LTC128B.128 [R149+0x18000], [R136.64], P2 ;  /* 0x1800000088957fae */ /* 0x0003e20009101d54 */
[----:B--2---:R-:W-:Y:S01]  /*6fd0*/  IADD3 R132, P4, R216, UR18, RZ ;  /* 0x00000012d8847c10 */ /* 0x004fe2000ff9e0ff */
[----:B------:R-:W-:Y:S03]  /*6fe0*/  UIADD3 UR18, UP1, UR18, UR9, URZ ;  /* 0x0000000912127290 */ /* 0x000fe6000ff3e03f */
[----:B------:R-:W-:Y:S03]  /*6ff0*/  IADD3.X R133, R217, UR10, RZ, P4, !PT ;  /* 0x0000000ad9857c10 */ /* 0x000fe6000a7fe4ff */
[----:B------:R2:W-:Y:S01]  /*7000*/  LDGSTS.E.BYPASS.LTC128B.128 [R148+0x18000], [R134.64], P1 ;  /* 0x1800000086947fae */ /* 0x0005e20008901d54 */
[----:B------:R-:W-:Y:S07]  /*7010*/  UIADD3.X UR10, UR10, UR8, URZ, UP1, !UPT ;  /* 0x000000080a0a7290 */ /* 0x000fee0008ffe43f */
[----:B------:R2:W-:Y:S01]  /*7020*/  LDGSTS.E.BYPASS.LTC128B.128 [R147+0x18000], [R132.64], P0 ;  /* 0x1800000084937fae */ /* 0x0005e20008101d54 */
[----:B------:R-:W-:Y:S07]  /*7030*/  PLOP3.LUT P0, PT, PT, PT, UP2, 0x80, 0x0 ;  /* 0x000000000000781c */ /* 0x000fee0003f0f028 */
[----:B------:R-:W0:Y:S01]  /*7040*/  LDGDEPBAR ;  /* 0x00000000000079af */ /* 0x000e220000000000 */
[----:B------:R-:W-:Y:S07]  /*7050*/  DEPBAR.LE SB0, 0x4 ;  /* 0x000081000000791a */ /* 0x000fee0000000000 */
[----:B------:R-:W-:Y:S08]  /*7060*/  BAR.SYNC.DEFER_BLOCKING 0x0 ;  /* 0x0000000000007b1d */ /* 0x000ff00000010000 */
[----:B--2---:R2:W4:Y:S08]  /*7070*/  LDSM.16.M88.4 R132, [R204+UR4] ;  /* 0x00000004cc84783b */ /* 0x0045300008000200 */
[----:B---3--:R2:W4:Y:S08]  /*7080*/  LDSM.16.M88.4 R152, [R204+UR4+0x2000] ;  /* 0x00200004cc98783b */ /* 0x0085300008000200 */
[----:B------:R2:W4:Y:S08]  /*7090*/  LDSM.16.M88.4 R156, [R204+UR4+0x4000] ;  /* 0x00400004cc9c783b */ /* 0x0005300008000200 */
[----:B------:R2:W4:Y:S08]  /*70a0*/  LDSM.16.M88.4 R160, [R204+UR4+0x6000] ;  /* 0x00600004cca0783b */ /* 0x0005300008000200 */
[----:B-1----:R2:W4:Y:S08]  /*70b0*/  LDSM.16.MT88.4 R136, [R196+UR4+0x18000] ;  /* 0x01800004c488783b */ /* 0x0025300008004200 */
[----:B------:R2:W4:Y:S08]  /*70c0*/  LDSM.16.MT88.4 R140, [R3+UR4+0x18000] ;  /* 0x01800004038c783b */ /* 0x0005300008004200 */
[----:B------:R2:W4:Y:S08]  /*70d0*/  LDSM.16.MT88.4 R144, [R2+UR4+0x18000] ;  /* 0x018000040290783b */ /* 0x0005300008004200 */
[----:B------:R2:W4:Y:S01]  /*70e0*/  LDSM.16.MT88.4 R148, [R0+UR4+0x18000] ;  /* 0x018000040094783b */ /* 0x0005220008004200 */
[----:B------:R-:W-:-:S05]  /*70f0*/  @!P0 BRA `(.L_x_1) ;  /* 0xffffda1000008947 */ /* 0x000fca000383ffff */
[----:B------:R-:W-:Y:S02]  /*7100*/  F2FP.PACK_AB R9, R9, R8 ;  /* 0x000000080909723e */ /* 0x000fe400000000ff */
[----:B------:R-:W-:-:S02]  /*7110*/  F2FP.PACK_AB R8, R7, R6 ;  /* 0x000000060708723e */ /* 0x000fc400000000ff */
[----:B------:R-:W-:Y:S02]  /*7120*/  F2FP.PACK_AB R130, R131, R130 ;  /* 0x000000828382723e */ /* 0x000fe400000000ff */
[----:B------:R-:W-:Y:S02]  /*7130*/  F2FP.PACK_AB R128, R129, R128 ;  /* 0x000000808180723e */ /* 0x000fe400000000ff */
[----:B------:R-:W-:Y:S02]  /*7140*/  F2FP.PACK_AB R126, R127, R126 ;  /* 0x0000007e7f7e723e */ /* 0x000fe400000000ff */
[----:B------:R-:W-:Y:S02]  /*7150*/  F2FP.PACK_AB R124, R125, R124 ;  /* 0x0000007c7d7c723e */ /* 0x000fe400000000ff */
        /* <DEDUP_REMOVED lines=58> */
.L_x_0:
[----:B-12---:R-:W1:Y:S01]  /*7500*/  S2R R2, SR_TID.X ;  /* 0x0000000000027919 */ /* 0x006e620000002100 */
[----:B------:R-:W-:-:S04]  /*7510*/  DEPBAR.LE SB0, 0x0 ;  /* 0x000080000000791a */ /* 0x000fc80000000000 */
[----:B------:R-:W2:Y:S04]  /*7520*/  S2R R3, SR_TID.X ;  /* 0x0000000000037919 */ /* 0x000ea80000002100 */
[----:B------:R-:W5:Y:S04]  /*7530*/  S2R R4, SR_TID.X ;  /* 0x0000000000047919 */ /* 0x000f680000002100 */
[----:B------:R-:W4:Y:S04]  /*7540*/  S2R R6, SR_TID.X ;  /* 0x0000000000067919 */ /* 0x000f280000002100 */
[----:B---3--:R-:W3:Y:S04]  /*7550*/  LDL.LU R21, [R1+0xa0] ;  /* 0x0000a00001157983 */ /* 0x008ee80000300800 */
[----:B------:R-:W3:Y:S01]  /*7560*/  LDL.LU R57, [R1+0x94] ;  /* 0x0000940001397983 */ /* 0x000ee20000300800 */
[----:B-1----:R-:W-:-:S02]  /*7570*/  SHF.L.U32 R0, R2, 0x1, RZ ;  /* 0x0000000102007819 */ /* 0x002fc400000006ff */
[----:B------:R-:W-:Y:S02]  /*7580*/  SHF.R.U32.HI R5, RZ, 0x4, R2 ;  /* 0x00000004ff057819 */ /* 0x000fe40000011602 */
[----:B------:R-:W-:Y:S02]  /*7590*/  LOP3.LUT R0, R0, 0x6, RZ, 0xc0, !PT ;  /* 0x0000000600007812 */ /* 0x000fe400078ec0ff */
[----:B--2---:R-:W-:Y:S02]  /*75a0*/  SHF.R.U32.HI R3, RZ, 0x5, R3 ;  /* 0x00000005ff037819 */ /* 0x004fe40000011603 */
[----:B-----5:R-:W-:Y:S02]  /*75b0*/  SHF.R.U32.HI R4, RZ, 0x2, R4 ;  /* 0x00000002ff047819 */ /* 0x020fe40000011604 */
[----:B------:R-:W-:Y:S02]  /*75c0*/  SGXT.U32 R3, R3, 0x1 ;  /* 0x000000010303781a */ /* 0x000fe40000000000 */
[----:B------:R-:W-:-:S02]  /*75d0*/  LOP3.LUT R4, R4, 0x17, RZ, 0xc0, !PT ;  /* 0x0000001704047812 */ /* 0x000fc400078ec0ff */
[----:B------:R-:W-:Y:S02]  /*75e0*/  LEA R0, R3, R0, 0x3 ;  /* 0x0000000003007211 */ /* 0x000fe400078e18ff */
[----:B------:R-:W-:Y:S02]  /*75f0*/  SHF.R.U32.HI R3, RZ, 0x5, R2 ;  /* 0x00000005ff037819 */ /* 0x000fe40000011602 */
[----:B------:R-:W-:Y:S01]  /*7600*/  SGXT.U32 R2, R5, 0x1 ;  /* 0x000000010502781a */ /* 0x000fe20000000000 */
[----:B------:R-:W-:Y:S01]  /*7610*/  IMAD R0, R4, 0x88, R0 ;  /* 0x0000008804007824 */ /* 0x000fe200078e0200 */
[----:B------:R-:W-:Y:S02]  /*7620*/  SHF.L.U32 R3, R3, 0x1, RZ ;  /* 0x0000000103037819 */ /* 0x000fe400000006ff */
[----:B----4-:R-:W-:Y:S02]  /*7630*/  SHF.L.U32 R6, R6, 0x3, RZ ;  /* 0x0000000306067819 */ /* 0x010fe400000006ff */
[----:B------:R-:W-:Y:S01]  /*7640*/  SHF.L.U32 R0, R0, 0x1, RZ ;  /* 0x0000000100007819 */ /* 0x000fe200000006ff */
[----:B------:R-:W-:Y:S01]  /*7650*/  BAR.SYNC.DEFER_BLOCKING 0x0 ;  /* 0x0000000000007b1d */ /* 0x000fe20000010000 */
[----:B------:R-:W-:-:S02]  /*7660*/  LOP3.LUT R2, R2, 0x6, R3, 0xf8, !PT ;  /* 0x0000000602027812 */ /* 0x000fc400078ef803 */
[----:B------:R-:W-:-:S03]  /*7670*/  LOP3.LUT R6, R6, 0x78, RZ, 0xc0, !PT ;  /* 0x0000007806067812 */ /* 0x000fc600078ec0ff */
[----:B------:R-:W2:Y:S02]  /*7680*/  LDL.LU R3, [R1+0x90] ;  /* 0x0000900001037983 */ /* 0x000ea40000300800 */
[----:B------:R-:W-:Y:S02]  /*7690*/  IMAD R2, R2, 0x88, R6 ;  /* 0x0000008802027824 */ /* 0x000fe400078e0206 */
[----:B------:R-:W4:Y:S04]  /*76a0*/  LDL.LU R23, [R1+0x8c] ;  /* 0x00008c0001177983 */ /* 0x000f280000300800 */
[----:B------:R-:W5:Y:S04]  /*76b0*/  LDL.LU R67, [R1+0xa4] ;  /* 0x0000a40001437983 */ /* 0x000f680000300800 */
[----:B------:R-:W2:Y:S04]  /*76c0*/  LDL.LU R65, [R1+0xa8] ;  /* 0x0000a80001417983 */ /* 0x000ea80000300800 */
[----:B------:R-:W2:Y:S04]  /*76d0*/  LDL.LU R61, [R1+0x84] ;  /* 0x00008400013d7983 */ /* 0x000ea80000300800 */
[----:B------:R-:W-:Y:S04]  /*76e0*/  STS [R0], R7 ;  /* 0x0000000700007388 */ /* 0x000fe80000000800 */
[----:B------:R-:W-:Y:S04]  /*76f0*/  STS [R0+0x880], R8 ;  /* 0x0008800800007388 */ /* 0x000fe80000000800 */
[----:B------:R-:W-:Y:S04]  /*7700*/  STS [R0+0x20], R9 ;  /* 0x0000200900007388 */ /* 0x000fe80000000800 */
[----:B------:R-:W-:Y:S04]  /*7710*/  STS [R0+0x8a0], R10 ;  /* 0x0008a00a00007388 */ /* 0x000fe80000000800 */
[----:B------:R-:W-:Y:S04]  /*7720*/  STS [R0+0x40], R12 ;  /* 0x0000400c00007388 */ /* 0x000fe80000000800 */
[----:B------:R-:W-:Y:S04]  /*7730*/  STS [R0+0x8c0], R14 ;  /* 0x0008c00e00007388 */ /* 0x000fe80000000800 */
[----:B------:R-:W-:Y:S04]  /*7740*/  STS [R0+0x60], R16 ;  /* 0x0000601000007388 */ /* 0x000fe80000000800 */
[----:B------:R-:W-:Y:S04]  /*7750*/  STS [R0+0x8e0], R18 ;  /* 0x0008e01200007388 */ /* 0x000fe80000000800 */
[----:B------:R1:W-:Y:S04]  /*7760*/  STS [R0+0x80], R20 ;  /* 0x0000801400007388 */ /* 0x0003e80000000800 */
[----:B------:R-:W-:Y:S04]  /*7770*/  STS [R0+0x900], R22 ;  /* 0x0009001600007388 */ /* 0x000fe80000000800 */
[----:B------:R-:W-:Y:S04]  /*7780*/  STS [R0+0xa0], R24 ;  /* 0x0000a01800007388 */ /* 0x000fe80000000800 */
[----:B------:R-:W-:Y:S04]  /*7790*/  STS [R0+0x920], R26 ;  /* 0x0009201a00007388 */ /* 0x000fe80000000800 */
[----:B------:R-:W-:Y:S04]  /*77a0*/  STS [R0+0xc0], R28 ;  /* 0x0000c01c00007388 */ /* 0x000fe80000000800 */
[----:B------:R-:W-:Y:S04]  /*77b0*/  STS [R0+0x940], R30 ;  /* 0x0009401e00007388 */ /* 0x000fe80000000800 */
[----:B------:R-:W-:Y:S04]  /*77c0*/  STS [R0+0xe0], R32 ;  /* 0x0000e02000007388 */ /* 0x000fe80000000800 */
[----:B------:R-:W-:Y:S01]  /*77d0*/  STS [R0+0x960], R34 ;  /* 0x0009602200007388 */ /* 0x000fe20000000800 */
[----:B-1----:R-:W-:-:S03]  /*77e0*/  SHF.L.U32 R20, R2, 0x1, RZ ;  /* 0x0000000102147819 */ /* 0x002fc600000006ff */
[----:B------:R-:W-:Y:S06]  /*77f0*/  BAR.SYNC.DEFER_BLOCKING 0x0 ;  /* 0x0000000000007b1d */ /* 0x000fec0000010000 */
[----:B------:R-:W2:Y:S04]  /*7800*/  LDL.LU R63, [R1+0x9c] ;  /* 0x00009c00013f7983 */ /* 0x000ea80000300800 */
[----:B------:R-:W1:Y:S04]  /*7810*/  LDS.128 R16, [R20] ;  /* 0x0000000014107984 */ /* 0x000e680000000c00 */
[----:B------:R-:W1:Y:S04]  /*7820*/  LDS.128 R12, [R20+0x880] ;  /* 0x00088000140c7984 */ /* 0x000e680000000c00 */
[----:B------:R-:W1:Y:S04]  /*7830*/  LDS.128 R8, [R20+0x1100] ;  /* 0x0011000014087984 */ /* 0x000e680000000c00 */
[----:B------:R-:W1:Y:S04]  /*7840*/  LDS.128 R4, [R20+0x1980] ;  /* 0x0019800014047984 */ /* 0x000e680000000c00 */
[----:B------:R-:W-:Y:S06]  /*7850*/  BAR.SYNC.DEFER_BLOCKING 0x0 ;  /* 0x0000000000007b1d */ /* 0x000fec0000010000 */
[----:B------:R1:W-:Y:S04]  /*7860*/  STS [R0+0x940], R62 ;  /* 0x0009403e00007388 */ /* 0x0003e80000000800 */
[----:B------:R1:W-:Y:S04]  /*7870*/  STS [R0+0xc0], R60 ;  /* 0x0000c03c00007388 */ /* 0x0003e80000000800 */
[----:B-1----:R-:W4:Y:S04]  /*7880*/  LDL.LU R62, [R1+0x98] ;  /* 0x00009800013e7983 */ /* 0x002f280000300800 */
[----:B------:R-:W4:Y:S04]  /*7890*/  LDL.LU R60, [R1+0x88] ;  /* 0x00008800013c7983 */ /* 0x000f280000300800 */
        /* <DEDUP_REMOVED lines=11> */
[----:B------:R4:W-:Y:S04]  /*7950*/  STS [R0+0x920], R58 ;  /* 0x0009203a00007388 */ /* 0x0009e80000000800 */
[----:B------:R-:W-:Y:S04]  /*7960*/  STS [R0+0xe0], R64 ;  /* 0x0000e04000007388 */ /* 0x000fe80000000800 */
[----:B------:R-:W-:Y:S04]  /*7970*/  STS [R0+0x960], R66 ;  /* 0x0009604200007388 */ /* 0x000fe80000000800 */
[----:B------:R-:W-:Y:S06]  /*7980*/  BAR.SYNC.DEFER_BLOCKING 0x0 ;  /* 0x0000000000007b1d */ /* 0x000fec0000010000 */
[----:B------:R-:W1:Y:S04]  /*7990*/  LDS.128 R52, [R20] ;  /* 0x0000000014347984 */ /* 0x000e680000000c00 */
[----:B------:R-:W1:Y:S04]  /*79a0*/  LDS.128 R48, [R20+0x880] ;  /* 0x0008800014307984 */ /* 0x000e680000000c00 */
[----:B------:R-:W1:Y:S04]  /*79b0*/  LDS.128 R44, [R20+0x1100] ;  /* 0x00110000142c7984 */ /* 0x000e680000000c00 */
[----:B------:R-:W1:Y:S04]  /*79c0*/  LDS.128 R40, [R20+0x1980] ;  /* 0x0019800014287984 */ /* 0x000e680000000c00 */
[----:B------:R-:W-:Y:S06]  /*79d0*/  BAR.SYNC.DEFER_BLOCKING 0x0 ;  /* 0x0000000000007b1d */ /* 0x000fec0000010000 */
        /* <DEDUP_REMOVED lines=16> */
[----:B------:R-:W-:Y:S06]  /*7ae0*/  BAR.SYNC.DEFER_BLOCKING 0x0 ;  /* 0x0000000000007b1d */ /* 0x000fec0000010000 */
[----:B------:R-:W4:Y:S04]  /*7af0*/  LDS.128 R36, [R20] ;  /* 0x0000000014247984 */ /* 0x000f280000000c00 */
[----:B------:R-:W4:Y:S04]  /*7b00*/  LDS.128 R32, [R20+0x880] ;  /* 0x0008800014207984 */ /* 0x000f280000000c00 */
[----:B------:R-:W4:Y:S04]  /*7b10*/  LDS.128 R28, [R20+0x1100] ;  /* 0x00110000141c7984 */ /* 0x000f280000000c00 */
[----:B------:R-:W4:Y:S04]  /*7b20*/  LDS.128 R24, [R20+0x1980] ;  /* 0x0019800014187984 */ /* 0x000f280000000c00 */
[----:B------:R-:W-:Y:S01]  /*7b30*/  BAR.SYNC.DEFER_BLOCKING 0x0 ;  /* 0x0000000000007b1d */ /* 0x000fe20000010000 */
[----:B--2---:R-:W-:Y:S01]  /*7b40*/  ISETP.GE.AND P6, PT, R61, c[0x0][0x17c], PT ;  /* 0x00005f003d007a0c */ /* 0x004fe20003fc6270 */
[----:B---3--:R-:W-:-:S03]  /*7b50*/  IMAD R2, R21, c[0x0][0x18c], RZ ;  /* 0x0000630015027a24 */ /* 0x008fc600078e02ff */
[----:B------:R-:W-:Y:S02]  /*7b60*/  ISETP.LT.AND P3, PT, R21, c[0x0][0x178], !P6 ;  /* 0x00005e0015007a0c */ /* 0x000fe40007761270 */
[----:B------:R-:W-:Y:S01]  /*7b70*/  MOV R21, 0x2 ;  /* 0x0000000200157802 */ /* 0x000fe20000000f00 */
[C---:B------:R-:W-:Y:S01]  /*7b80*/  IMAD R22, R3.reuse, c[0x0][0x18c], RZ ;  /* 0x0000630003167a24 */ /* 0x040fe200078e02ff */
[----:B------:R-:W-:Y:S01]  /*7b90*/  ISETP.LT.AND P1, PT, R3, c[0x0][0x178], !P6 ;  /* 0x00005e0003007a0c */ /* 0x000fe20007721270 */
[----:B-1----:R-:W-:Y:S01]  /*7ba0*/  IMAD R56, R57, c[0x0][0x18c], RZ ;  /* 0x0000630039387a24 */ /* 0x002fe200078e02ff */
        /* <DEDUP_REMOVED lines=15> */
[----:B------:R1:W-:Y:S01]  /*7ca0*/  STS [R0+0x960], R130 ;  /* 0x0009608200007388 */ /* 0x0003e20000000800 */
[----:B------:R-:W-:-:S03]  /*7cb0*/  IMAD.WIDE R2, R2, R21, c[0x0][0x170] ;  /* 0x00005c0002027625 */ /* 0x000fc600078e0215 */
[----:B------:R-:W-:Y:S01]  /*7cc0*/  BAR.SYNC.DEFER_BLOCKING 0x0 ;  /* 0x0000000000007b1d */ /* 0x000fe20000010000 */
[----:B------:R-:W-:Y:S01]  /*7cd0*/  ISETP.LT.AND P2, PT, R57, c[0x0][0x178], !P6 ;  /* 0x00005e0039007a0c */ /* 0x000fe20007741270 */
[C---:B----4-:R-:W-:Y:S01]  /*7ce0*/  IMAD R58, R23.reuse, c[0x0][0x18c], RZ ;  /* 0x00006300173a7a24 */ /* 0x050fe200078e02ff */
[----:B------:R-:W-:Y:S01]  /*7cf0*/  ISETP.LT.AND P0, PT, R23, c[0x0][0x178], !P6 ;  /* 0x00005e0017007a0c */ /* 0x000fe20007701270 */
[----:B------:R-:W-:-:S04]  /*7d00*/  IMAD.WIDE R56, R56, R21, c[0x0][0x170] ;  /* 0x00005c0038387625 */ /* 0x000fc800078e0215 */
[----:B------:R-:W-:-:S04]  /*7d10*/  IMAD.WIDE R22, R22, R21, c[0x0][0x170] ;  /* 0x00005c0016167625 */ /* 0x000fc800078e0215 */
[----:B------:R-:W-:-:S04]  /*7d20*/  IMAD.WIDE R58, R58, R21, c[0x0][0x170] ;  /* 0x00005c003a3a7625 */ /* 0x000fc800078e0215 */
[----:B------:R-:W-:-:S04]  /*7d30*/  IMAD.WIDE R2, R61, 0x2, R2 ;  /* 0x000000023d027825 */ /* 0x000fc800078e0202 */
[----:B------:R-:W-:-:S04]  /*7d40*/  IMAD.WIDE R56, R61, 0x2, R56 ;  /* 0x000000023d387825 */ /* 0x000fc800078e0238 */
[----:B------:R-:W-:Y:S01]  /*7d50*/  IMAD.WIDE R22, R61, 0x2, R22 ;  /* 0x000000023d167825 */ /* 0x000fe200078e0216 */
[----:B------:R2:W-:Y:S01]  /*7d60*/  @P3 STG.E.128 [R2.64], R16 ;  /* 0x0000001002003986 */ /* 0x0005e2000c101d14 */
[----:B------:R-:W-:-:S03]  /*7d70*/  ISETP.LT.AND P3, PT, R65, c[0x0][0x178], !P6 ;  /* 0x00005e0041007a0c */ /* 0x000fc60007761270 */
[----:B------:R-:W-:Y:S04]  /*7d80*/  @P2 STG.E.128 [R56.64], R12 ;  /* 0x0000000c38002986 */ /* 0x000fe8000c101d14 */
[----:B------:R-:W-:Y:S01]  /*7d90*/  @P1 STG.E.128 [R22.64], R8 ;  /* 0x0000000816001986 */ /* 0x000fe2000c101d14 */
[----:B------:R-:W-:Y:S01]  /*7da0*/  ISETP.LT.AND P2, PT, R63, c[0x0][0x178], !P6 ;  /* 0x00005e003f007a0c */ /* 0x000fe20007741270 */
[----:B-1----:R-:W-:Y:S01]  /*7db0*/  IMAD R0, R60, c[0x0][0x18c], RZ ;  /* 0x000063003c007a24 */ /* 0x002fe200078e02ff */
[----:B------:R-:W-:Y:S01]  /*7dc0*/  ISETP.LT.AND P1, PT, R62, c[0x0][0x178], !P6 ;  /* 0x00005e003e007a0c */ /* 0x000fe20007721270 */
[----:B------:R-:W1:Y:S01]  /*7dd0*/  LDS.128 R12, [R20] ;  /* 0x00000000140c7984 */ /* 0x000e620000000c00 */
[----:B--2---:R-:W-:-:S05]  /*7de0*/  IMAD.WIDE R2, R61, 0x2, R58 ;  /* 0x000000023d027825 */ /* 0x004fca00078e023a */
[----:B------:R2:W-:Y:S01]  /*7df0*/  @P0 STG.E.128 [R2.64], R4 ;  /* 0x0000000402000986 */ /* 0x0005e2000c101d14 */
[----:B------:R-:W-:Y:S01]  /*7e00*/  ISETP.LT.AND P0, PT, R60, c[0x0][0x178], !P6 ;  /* 0x00005e003c007a0c */ /* 0x000fe20007701270 */
[----:B--2---:R-:W-:Y:S02]  /*7e10*/  IMAD R4, R65, c[0x0][0x18c], RZ ;  /* 0x0000630041047a24 */ /* 0x004fe400078e02ff */
[----:B------:R-:W2:Y:S01]  /*7e20*/  LDL.LU R65, [R1+0xbc] ;  /* 0x0000bc0001417983 */ /* 0x000ea20000300800 */
[----:B------:R-:W-:Y:S02]  /*7e30*/  IMAD R3, R63, c[0x0][0x18c], RZ ;  /* 0x000063003f037a24 */ /* 0x000fe400078e02ff */
[----:B------:R-:W-:Y:S01]  /*7e40*/  IMAD R2, R62, c[0x0][0x18c], RZ ;  /* 0x000063003e027a24 */ /* 0x000fe200078e02ff */
[----:B------:R-:W3:Y:S04]  /*7e50*/  LDL.LU R64, [R1+0xc0] ;  /* 0x0000c00001407983 */ /* 0x000ee80000300800 */
[----:B------:R-:W4:Y:S04]  /*7e60*/  LDL.LU R63, [R1+0xb8] ;  /* 0x0000b800013f7983 */ /* 0x000f280000300800 */
[----:B------:R-:W4:Y:S04]  /*7e70*/  LDL.LU R62, [R1+0xb4] ;  /* 0x0000b400013e7983 */ /* 0x000f280000300800 */
[----:B------:R-:W4:Y:S04]  /*7e80*/  LDL.LU R60, [R1+0xb0] ;  /* 0x0000b000013c7983 */ /* 0x000f280000300800 */
[----:B------:R-:W4:Y:S04]  /*7e90*/  LDL.LU R59, [R1+0xac] ;  /* 0x0000ac00013b7983 */ /* 0x000f280000300800 */
[----:B------:R-:W4:Y:S01]  /*7ea0*/  LDL.LU R58, [R1+0xc4] ;  /* 0x0000c400013a7983 */ /* 0x000f220000300800 */
[C---:B-----5:R-:W-:Y:S01]  /*7eb0*/  IMAD R8, R67.reuse, c[0x0][0x18c], RZ ;  /* 0x0000630043087a24 */ /* 0x060fe200078e02ff */
[----:B------:R-:W-:Y:S01]  /*7ec0*/  ISETP.LT.AND P4, PT, R67, c[0x0][0x178], !P6 ;  /* 0x00005e0043007a0c */ /* 0x000fe20007781270 */
[----:B------:R-:W-:-:S02]  /*7ed0*/  IMAD.WIDE R22, R4, R21, c[0x0][0x170] ;  /* 0x00005c0004167625 */ /* 0x000fc400078e0215 */
[----:B------:R-:W-:Y:S02]  /*7ee0*/  LDS.128 R4, [R20+0x1100] ;  /* 0x0011000014047984 */ /* 0x000fe40000000c00 */
[-C--:B------:R-:W-:Y:S02]  /*7ef0*/  IMAD.WIDE R56, R8, R21.reuse, c[0x0][0x170] ;  /* 0x00005c0008387625 */ /* 0x080fe400078e0215 */
[----:B------:R-:W5:Y:S02]  /*7f00*/  LDS.128 R8, [R20+0x880] ;  /* 0x0008800014087984 */ /* 0x000f640000000c00 */
[----:B------:R-:W-:-:S04]  /*7f10*/  IMAD.WIDE R18, R3, R21, c[0x0][0x170] ;  /* 0x00005c0003127625 */ /* 0x000fc800078e0215 */
[----:B------:R-:W-:-:S04]  /*7f20*/  IMAD.WIDE R16, R2, R21, c[0x0][0x170] ;  /* 0x00005c0002107625 */ /* 0x000fc800078e0215 */
[----:B------:R-:W-:-:S04]  /*7f30*/  IMAD.WIDE R2, R0, R21, c[0x0][0x170] ;  /* 0x00005c0000027625 */ /* 0x000fc800078e0215 */
[----:B------:R-:W-:-:S04]  /*7f40*/  IMAD.WIDE R56, R61, 0x2, R56 ;  /* 0x000000023d387825 */ /* 0x000fc800078e0238 */
[C---:B------:R-:W-:Y:S01]  /*7f50*/  IMAD.WIDE R22, R61.reuse, 0x2, R22 ;  /* 0x000000023d167825 */ /* 0x040fe200078e0216 */
[----:B------:R-:W-:Y:S03]  /*7f60*/  @P4 STG.E.128 [R56.64], R52 ;  /* 0x0000003438004986 */ /* 0x000fe6000c101d14 */
[C---:B------:R-:W-:Y:S01]  /*7f70*/  IMAD.WIDE R18, R61.reuse, 0x2, R18 ;  /* 0x000000023d127825 */ /* 0x040fe200078e0212 */
[----:B------:R-:W-:Y:S03]  /*7f80*/  @P3 STG.E.128 [R22.64], R48 ;  /* 0x0000003016003986 */ /* 0x000fe6000c101d14 */
[C---:B------:R-:W-:Y:S01]  /*7f90*/  IMAD.WIDE R16, R61.reuse, 0x2, R16 ;  /* 0x000000023d107825 */ /* 0x040fe200078e0210 */
[----:B------:R-:W-:Y:S03]  /*7fa0*/  @P2 STG.E.128 [R18.64], R44 ;  /* 0x0000002c12002986 */ /* 0x000fe6000c101d14 */
[----:B------:R-:W-:Y:S01]  /*7fb0*/  IMAD.WIDE R2, R61, 0x2, R2 ;  /* 0x000000023d027825 */ /* 0x000fe200078e0202 */
[----:B------:R-:W-:Y:S04]  /*7fc0*/  @P1 STG.E.128 [R16.64], R40 ;  /* 0x0000002810001986 */ /* 0x000fe8000c101d14 */
[----:B------:R2:W-:Y:S02]  /*7fd0*/  @P0 STG.E.128 [R2.64], R36 ;  /* 0x0000002402000986 */ /* 0x0005e4000c101d14 */
[C---:B--2---:R-:W-:Y:S01]  /*7fe0*/  IMAD R2, R65.reuse, c[0x0][0x18c], RZ ;  /* 0x0000630041027a24 */ /* 0x044fe200078e02ff */
[----:B------:R-:W-:-:S03]  /*7ff0*/  ISETP.LT.AND P5, PT, R65, c[0x0][0x178], !P6 ;  /* 0x00005e0041007a0c */ /* 0x000fc600077a1270 */
[----:B------:R-:W-:Y:S01]  /*8000*/  IMAD.WIDE R2, R2, R21, c[0x0][0x170] ;  /* 0x00005c0002027625 */ /* 0x000fe200078e0215 */
[----:B---3--:R-:W-:-:S03]  /*8010*/  ISETP.LT.AND P4, PT, R64, c[0x0][0x178], !P6 ;  /* 0x00005e0040007a0c */ /* 0x008fc60007781270 */
[----:B------:R-:W-:Y:S02]  /*8020*/  IMAD R16, R64, c[0x0][0x18c], RZ ;  /* 0x0000630040107a24 */ /* 0x000fe400078e02ff */
[C---:B----4-:R-:W-:Y:S01]  /*8030*/  IMAD R22, R63.reuse, c[0x0][0x18c], RZ ;  /* 0x000063003f167a24 */ /* 0x050fe200078e02ff */
[----:B------:R-:W-:Y:S01]  /*8040*/  ISETP.LT.AND P3, PT, R63, c[0x0][0x178], !P6 ;  /* 0x00005e003f007a0c */ /* 0x000fe20007761270 */
[C---:B------:R-:W-:Y:S01]  /*8050*/  IMAD R18, R62.reuse, c[0x0][0x18c], RZ ;  /* 0x000063003e127a24 */ /* 0x040fe200078e02ff */
[----:B------:R-:W-:Y:S01]  /*8060*/  ISETP.LT.AND P2, PT, R62, c[0x0][0x178], !P6 ;  /* 0x00005e003e007a0c */ /* 0x000fe20007741270 */
[----:B------:R-:W-:Y:S01]  /*8070*/  IMAD.WIDE R16, R16, R21, c[0x0][0x170] ;  /* 0x00005c0010107625 */ /* 0x000fe200078e0215 */
[----:B------:R-:W-:-:S03]  /*8080*/  ISETP.LT.AND P1, PT, R60, c[0x0][0x178], !P6 ;  /* 0x00005e003c007a0c */ /* 0x000fc60007721270 */
[----:B------:R-:W-:Y:S02]  /*8090*/  IMAD R36, R60, c[0x0][0x18c], RZ ;  /* 0x000063003c247a24 */ /* 0x000fe400078e02ff */
[----:B------:R-:W-:Y:S02]  /*80a0*/  IMAD R38, R59, c[0x0][0x18c], RZ ;  /* 0x000063003b267a24 */ /* 0x000fe400078e02ff */
[----:B------:R-:W-:Y:S01]  /*80b0*/  IMAD.WIDE R2, R61, 0x2, R2 ;  /* 0x000000023d027825 */ /* 0x000fe200078e0202 */
[----:B------:R-:W-:-:S03]  /*80c0*/  ISETP.LT.AND P0, PT, R59, c[0x0][0x178], !P6 ;  /* 0x00005e003b007a0c */ /* 0x000fc60007701270 */
[-C--:B------:R-:W-:Y:S01]  /*80d0*/  IMAD.WIDE R22, R22, R21.reuse, c[0x0][0x170] ;  /* 0x00005c0016167625 */ /* 0x080fe200078e0215 */
[----:B------:R2:W-:Y:S03]  /*80e0*/  @P5 STG.E.128 [R2.64], R32 ;  /* 0x0000002002005986 */ /* 0x0005e6000c101d14 */
[----:B------:R-:W-:-:S04]  /*80f0*/  IMAD.WIDE R18, R18, R21, c[0x0][0x170] ;  /* 0x00005c0012127625 */ /* 0x000fc800078e0215 */
[----:B------:R-:W-:Y:S01]  /*8100*/  IMAD.WIDE R36, R36, R21, c[0x0][0x170] ;  /* 0x00005c0024247625 */ /* 0x000fe200078e0215 */
[----:B------:R-:W-:-:S03]  /*8110*/  ISETP.LT.AND P6, PT, R58, c[0x0][0x178], !P6 ;  /* 0x00005e003a007a0c */ /* 0x000fc600077c1270 */
[----:B------:R-:W-:-:S04]  /*8120*/  IMAD.WIDE R38, R38, R21, c[0x0][0x170] ;  /* 0x00005c0026267625 */ /* 0x000fc800078e0215 */
[----:B------:R-:W-:-:S04]  /*8130*/  IMAD.WIDE R22, R61, 0x2, R22 ;  /* 0x000000023d167825 */ /* 0x000fc800078e0216 */
[----:B------:R-:W-:-:S04]  /*8140*/  IMAD.WIDE R18, R61, 0x2, R18 ;  /* 0x000000023d127825 */ /* 0x000fc800078e0212 */
[----:B------:R-:W-:Y:S02]  /*8150*/  IMAD R0, R58, c[0x0][0x18c], RZ ;  /* 0x000063003a007a24 */ /* 0x000fe400078e02ff */
[----:B--2---:R-:W-:-:S04]  /*8160*/  IMAD.WIDE R32, R61, 0x2, R16 ;  /* 0x000000023d207825 */ /* 0x004fc800078e0210 */
[C---:B------:R-:W-:Y:S01]  /*8170*/  IMAD.WIDE R16, R61.reuse, 0x2, R36 ;  /* 0x000000023d107825 */ /* 0x040fe200078e0224 */
[----:B------:R-:W-:Y:S03]  /*8180*/  @P4 STG.E.128 [R32.64], R28 ;  /* 0x0000001c20004986 */ /* 0x000fe6000c101d14 */
[----:B------:R-:W-:Y:S01]  /*8190*/  IMAD.WIDE R2, R61, 0x2, R38 ;  /* 0x000000023d027825 */ /* 0x000fe200078e0226 */
[----:B------:R-:W-:Y:S04]  /*81a0*/  @P3 STG.E.128 [R22.64], R24 ;  /* 0x0000001816003986 */ /* 0x000fe8000c101d14 */
[----:B-1----:R-:W-:Y:S04]  /*81b0*/  @P2 STG.E.128 [R18.64], R12 ;  /* 0x0000000c12002986 */ /* 0x002fe8000c101d14 */
[----:B-----5:R-:W-:Y:S04]  /*81c0*/  @P1 STG.E.128 [R16.64], R8 ;  /* 0x0000000810001986 */ /* 0x020fe8000c101d14 */
[----:B------:R1:W-:Y:S02]  /*81d0*/  @P0 STG.E.128 [R2.64], R4 ;  /* 0x0000000402000986 */ /* 0x0003e4000c101d14 */
[----:B-1----:R-:W-:-:S06]  /*81e0*/  IMAD.WIDE R2, R0, R21, c[0x0][0x170] ;  /* 0x00005c0000027625 */ /* 0x002fcc00078e0215 */
[----:B------:R-:W-:Y:S01]  /*81f0*/  IMAD.WIDE R2, R61, 0x2, R2 ;  /* 0x000000023d027825 */ /* 0x000fe200078e0202 */
[----:B------:R-:W-:Y:S06]  /*8200*/  @!P6 EXIT ;  /* 0x000000000000e94d */ /* 0x000fec0003800000 */
[----:B------:R-:W1:Y:S04]  /*8210*/  LDS.128 R4, [R20+0x1980] ;  /* 0x0019800014047984 */ /* 0x000e680000000c00 */
[----:B-1----:R-:W-:Y:S01]  /*8220*/  STG.E.128 [R2.64], R4 ;  /* 0x0000000402007986 */ /* 0x002fe2000c101d14 */
[----:B------:R-:W-:Y:S05]  /*8230*/  EXIT ;  /* 0x000000000000794d */ /* 0x000fea0003800000 */
.L_x_2:
[----:B------:R-:W-:-:S00]  /*8240*/  BRA `(.L_x_2) ;  /* 0xfffffff000007947 */ /* 0x000fc0000383ffff */
[----:B------:R-:W-:-:S00]  /*8250*/  NOP ;  /* 0x0000000000007918 */ /* 0x000fc00000000000 */
        /* <DEDUP_REMOVED lines=10> */
.L_x_3:


//--------------------- .nv.shared.matmul_kernel  --------------------------
	.section	.nv.shared.matmul_kernel,"aw",@nobits
	.sectionflags	@""
	.align	16
